	.headerflags	@"EF_CUDA_TEXMODE_UNIFIED EF_CUDA_64BIT_ADDRESS EF_CUDA_SM80 EF_CUDA_VIRTUAL_SM(EF_CUDA_SM80)"
	.elftype	@"ET_EXEC"


//--------------------- .nv.info                  --------------------------
	.section	.nv.info,"",@"SHT_CUDA_INFO"
	.align	4


	//----- nvinfo : EIATTR_REGCOUNT
	.align		4
        /*0000*/ 	.byte	0x04, 0x2f
        /*0002*/ 	.short	(.L_1 - .L_0)
	.align		4
.L_0:
        /*0004*/ 	.word	index@(candidate2)
        /*0008*/ 	.word	0x000000ff


	//----- nvinfo : EIATTR_MAX_STACK_SIZE
	.align		4
.L_1:
        /*000c*/ 	.byte	0x04, 0x23
        /*000e*/ 	.short	(.L_3 - .L_2)
	.align		4
.L_2:
        /*0010*/ 	.word	index@(candidate2)
        /*0014*/ 	.word	0x00000000


	//----- nvinfo : EIATTR_MIN_STACK_SIZE
	.align		4
.L_3:
        /*0018*/ 	.byte	0x04, 0x12
        /*001a*/ 	.short	(.L_5 - .L_4)
	.align		4
.L_4:
        /*001c*/ 	.word	index@(candidate2)
        /*0020*/ 	.word	0x00000000


	//----- nvinfo : EIATTR_FRAME_SIZE
	.align		4
.L_5:
        /*0024*/ 	.byte	0x04, 0x11
        /*0026*/ 	.short	(.L_7 - .L_6)
	.align		4
.L_6:
        /*0028*/ 	.word	index@(candidate2)
        /*002c*/ 	.word	0x00000000
.L_7:


//--------------------- .nv.info.candidate2       --------------------------
	.section	.nv.info.candidate2,"",@"SHT_CUDA_INFO"
	.align	4


	//----- nvinfo : EIATTR_CUDA_API_VERSION
	.align		4
        /*0000*/ 	.byte	0x04, 0x37
        /*0002*/ 	.short	(.L_9 - .L_8)
.L_8:
        /*0004*/ 	.word	0x00000075


	//----- nvinfo : EIATTR_SW2861232_WAR
	.align		4
.L_9:
        /*0008*/ 	.byte	0x01, 0x35
	.zero		2


	//----- nvinfo : EIATTR_PARAM_CBANK
	.align		4
        /*000c*/ 	.byte	0x04, 0x0a
        /*000e*/ 	.short	(.L_11 - .L_10)
	.align		4
.L_10:
        /*0010*/ 	.word	index@(.nv.constant0.candidate2)
        /*0014*/ 	.short	0x0160
        /*0016*/ 	.short	0x0018


	//----- nvinfo : EIATTR_CBANK_PARAM_SIZE
	.align		4
.L_11:
        /*0018*/ 	.byte	0x03, 0x19
        /*001a*/ 	.short	0x0018


	//----- nvinfo : EIATTR_KPARAM_INFO
	.align		4
        /*001c*/ 	.byte	0x04, 0x17
        /*001e*/ 	.short	(.L_13 - .L_12)
.L_12:
        /*0020*/ 	.word	0x00000000
        /*0024*/ 	.short	0x0002
        /*0026*/ 	.short	0x0010
        /*0028*/ 	.byte	0x00, 0xf0, 0x21, 0x00


	//----- nvinfo : EIATTR_KPARAM_INFO
	.align		4
.L_13:
        /*002c*/ 	.byte	0x04, 0x17
        /*002e*/ 	.short	(.L_15 - .L_14)
.L_14:
        /*0030*/ 	.word	0x00000000
        /*0034*/ 	.short	0x0001
        /*0036*/ 	.short	0x0008
        /*0038*/ 	.byte	0x00, 0xf0, 0x21, 0x00


	//----- nvinfo : EIATTR_KPARAM_INFO
	.align		4
.L_15:
        /*003c*/ 	.byte	0x04, 0x17
        /*003e*/ 	.short	(.L_17 - .L_16)
.L_16:
        /*0040*/ 	.word	0x00000000
        /*0044*/ 	.short	0x0000
        /*0046*/ 	.short	0x0000
        /*0048*/ 	.byte	0x00, 0xf0, 0x21, 0x00


	//----- nvinfo : EIATTR_MAXREG_COUNT
	.align		4
.L_17:
        /*004c*/ 	.byte	0x03, 0x1b
        /*004e*/ 	.short	0x00ff


	//----- nvinfo : EIATTR_EXIT_INSTR_OFFSETS
	.align		4
        /*0050*/ 	.byte	0x04, 0x1c
        /*0052*/ 	.short	(.L_19 - .L_18)


	//   ....[0]....
.L_18:
        /*0054*/ 	.word	0x00007050


	//----- nvinfo : EIATTR_MAX_THREADS
	.align		4
.L_19:
        /*0058*/ 	.byte	0x04, 0x05
        /*005a*/ 	.short	(.L_21 - .L_20)
.L_20:
        /*005c*/ 	.word	0x00000070
        /*0060*/ 	.word	0x00000001
        /*0064*/ 	.word	0x00000001
.L_21:


//--------------------- .nv.rel.action            --------------------------
	.section	.nv.rel.action,"",@"SHT_CUDA_RELOCINFO"
	.align	8
	.sectionentsize	8
        /*0000*/ 	.byte	0x4b, 0x00, 0x00, 0x00, 0x00, 0x00, 0x00, 0x00, 0x00, 0x02, 0x02, 0x08, 0x10, 0x0a, 0x2f, 0x22
        /* <DEDUP_REMOVED lines=13> */


//--------------------- .nv.constant0.candidate2  --------------------------
	.section	.nv.constant0.candidate2,"a",@progbits
	.align	4
.nv.constant0.candidate2:
	.zero		376


//--------------------- .text.candidate2          --------------------------
	.section	.text.candidate2,"ax",@progbits
	.sectionflags	@"SHF_BARRIERS=1"
	.sectioninfo	@"SHI_REGISTERS=255"
	.align	128
        .global         candidate2
        .type           candidate2,@function
        .size           candidate2,(.L_x_5 - candidate2)
        .other          candidate2,@"STO_CUDA_ENTRY STV_DEFAULT"
candidate2:
.text.candidate2:
[----:B------:R-:W-:-:S02]  /*0000*/  MOV R1, c[0x0][0x28] ;  /* 0x00000a0000017a02 */ /* 0x000fc40000000f00 */
[----:B------:R-:W0:Y:S01]  /*0010*/  S2R R9, SR_CTAID.X ;  /* 0x0000000000097919 */ /* 0x000e220000002500 */
[----:B------:R-:W-:Y:S01]  /*0020*/  HFMA2.MMA R8, -RZ, RZ, 0, 0 ;  /* 0x00000000ff087435 */ /* 0x000fe200000001ff */
[----:B------:R-:W-:Y:S01]  /*0030*/  MOV R2, RZ ;  /* 0x000000ff00027202 */ /* 0x000fe20000000f00 */
[----:B------:R-:W-:Y:S01]  /*0040*/  HFMA2.MMA R0, -RZ, RZ, 0, 0 ;  /* 0x00000000ff007435 */ /* 0x000fe200000001ff */
[----:B------:R-:W1:Y:S01]  /*0050*/  S2R R3, SR_TID.X ;  /* 0x0000000000037919 */ /* 0x000e620000002100 */
[----:B------:R-:W-:Y:S01]  /*0060*/  HFMA2.MMA R109, -RZ, RZ, 0, 0 ;  /* 0x00000000ff6d7435 */ /* 0x000fe200000001ff */
[----:B------:R-:W-:Y:S01]  /*0070*/  MOV R99, RZ ;  /* 0x000000ff00637202 */ /* 0x000fe20000000f00 */
[----:B------:R-:W-:Y:S01]  /*0080*/  HFMA2.MMA R252, -RZ, RZ, 0, 0 ;  /* 0x00000000fffc7435 */ /* 0x000fe200000001ff */
[----:B------:R-:W-:Y:S01]  /*0090*/  MOV R173, RZ ;  /* 0x000000ff00ad7202 */ /* 0x000fe20000000f00 */
[----:B------:R-:W-:Y:S01]  /*00a0*/  HFMA2.MMA R111, -RZ, RZ, 0, 0 ;  /* 0x00000000ff6f7435 */ /* 0x000fe200000001ff */
[----:B------:R-:W-:Y:S01]  /*00b0*/  MOV R95, RZ ;  /* 0x000000ff005f7202 */ /* 0x000fe20000000f00 */
[----:B------:R-:W-:Y:S01]  /*00c0*/  HFMA2.MMA R91, -RZ, RZ, 0, 0 ;  /* 0x00000000ff5b7435 */ /* 0x000fe200000001ff */
[----:B------:R-:W-:Y:S01]  /*00d0*/  MOV R175, RZ ;  /* 0x000000ff00af7202 */ /* 0x000fe20000000f00 */
[----:B------:R-:W-:Y:S01]  /*00e0*/  HFMA2.MMA R177, -RZ, RZ, 0, 0 ;  /* 0x00000000ffb17435 */ /* 0x000fe200000001ff */
[----:B------:R-:W-:Y:S01]  /*00f0*/  CS2R R222, SRZ ;  /* 0x0000000000de7805 */ /* 0x000fe2000001ff00 */
[----:B------:R-:W-:Y:S01]  /*0100*/  HFMA2.MMA R115, -RZ, RZ, 0, 0 ;  /* 0x00000000ff737435 */ /* 0x000fe200000001ff */
[----:B------:R-:W-:Y:S01]  /*0110*/  MOV R113, RZ ;  /* 0x000000ff00717202 */ /* 0x000fe20000000f00 */
[----:B------:R-:W-:Y:S01]  /*0120*/  HFMA2.MMA R83, -RZ, RZ, 0, 0 ;  /* 0x00000000ff537435 */ /* 0x000fe200000001ff */
[----:B------:R-:W-:Y:S01]  /*0130*/  CS2R R224, SRZ ;  /* 0x0000000000e07805 */ /* 0x000fe2000001ff00 */
[----:B------:R-:W-:Y:S01]  /*0140*/  HFMA2.MMA R181, -RZ, RZ, 0, 0 ;  /* 0x00000000ffb57435 */ /* 0x000fe200000001ff */
[----:B------:R-:W-:Y:S01]  /*0150*/  MOV R87, RZ ;  /* 0x000000ff00577202 */ /* 0x000fe20000000f00 */
[----:B------:R-:W-:Y:S01]  /*0160*/  HFMA2.MMA R119, -RZ, RZ, 0, 0 ;  /* 0x00000000ff777435 */ /* 0x000fe200000001ff */
[----:B------:R-:W-:Y:S01]  /*0170*/  MOV R179, RZ ;  /* 0x000000ff00b37202 */ /* 0x000fe20000000f00 */
[----:B------:R-:W-:Y:S01]  /*0180*/  HFMA2.MMA R75, -RZ, RZ, 0, 0 ;  /* 0x00000000ff4b7435 */ /* 0x000fe200000001ff */
[----:B0-----:R-:W-:Y:S01]  /*0190*/  IMAD.HI R4, R9, -0x6db6db6d, R8 ;  /* 0x9249249309047827 */ /* 0x001fe200078e0208 */
[----:B------:R-:W-:Y:S01]  /*01a0*/  HFMA2.MMA R185, -RZ, RZ, 0, 0 ;  /* 0x00000000ffb97435 */ /* 0x000fe200000001ff */
[----:B------:R-:W-:Y:S01]  /*01b0*/  CS2R R226, SRZ ;  /* 0x0000000000e27805 */ /* 0x000fe2000001ff00 */
[----:B------:R-:W-:Y:S01]  /*01c0*/  HFMA2.MMA R123, -RZ, RZ, 0, 0 ;  /* 0x00000000ff7b7435 */ /* 0x000fe200000001ff */
[----:B-1----:R-:W-:Y:S01]  /*01d0*/  IMAD.HI R6, R3, -0x6db6db6d, R2 ;  /* 0x9249249303067827 */ /* 0x002fe200078e0202 */
[----:B------:R-:W-:Y:S01]  /*01e0*/  SHF.R.U32.HI R5, RZ, 0x1f, R4 ;  /* 0x0000001fff057819 */ /* 0x000fe20000011604 */
[----:B------:R-:W-:Y:S01]  /*01f0*/  HFMA2.MMA R13, -RZ, RZ, 0, 0 ;  /* 0x00000000ff0d7435 */ /* 0x000fe200000001ff */
[----:B------:R-:W-:Y:S01]  /*0200*/  MOV R117, RZ ;  /* 0x000000ff00757202 */ /* 0x000fe20000000f00 */
[----:B------:R-:W-:Y:S01]  /*0210*/  HFMA2.MMA R189, -RZ, RZ, 0, 0 ;  /* 0x00000000ffbd7435 */ /* 0x000fe200000001ff */
[----:B------:R-:W-:Y:S01]  /*0220*/  SHF.R.U32.HI R7, RZ, 0x1f, R6 ;  /* 0x0000001fff077819 */ /* 0x000fe20000011606 */
[----:B------:R-:W-:Y:S01]  /*0230*/  HFMA2.MMA R127, -RZ, RZ, 0, 0 ;  /* 0x00000000ff7f7435 */ /* 0x000fe200000001ff */
[----:B------:R-:W-:Y:S01]  /*0240*/  LEA.HI.SX32 R2, R4, R5, 0x1d ;  /* 0x0000000504027211 */ /* 0x000fe200078feaff */
[----:B------:R-:W-:Y:S01]  /*0250*/  HFMA2.MMA R17, -RZ, RZ, 0, 0 ;  /* 0x00000000ff117435 */ /* 0x000fe200000001ff */
[----:B------:R-:W-:Y:S01]  /*0260*/  LEA.HI.SX32 R4, R6, R7, 0x1d ;  /* 0x0000000706047211 */ /* 0x000fe200078feaff */
[----:B------:R-:W-:Y:S01]  /*0270*/  HFMA2.MMA R193, -RZ, RZ, 0, 0 ;  /* 0x00000000ffc17435 */ /* 0x000fe200000001ff */
[----:B------:R-:W-:Y:S01]  /*0280*/  CS2R R228, SRZ ;  /* 0x0000000000e47805 */ /* 0x000fe2000001ff00 */
        /* <DEDUP_REMOVED lines=50> */
[----:B------:R-:W-:Y:S01]  /*05b0*/  MOV R27, RZ ;  /* 0x000000ff001b7202 */ /* 0x000fe20000000f00 */
        /* <DEDUP_REMOVED lines=16> */
[----:B------:R-:W-:Y:S01]  /*06c0*/  IMAD R8, R2, -0xe, R9 ;  /* 0xfffffff202087824 */ /* 0x000fe200078e0209 */
[----:B------:R-:W-:Y:S01]  /*06d0*/  MOV R153, RZ ;  /* 0x000000ff00997202 */ /* 0x000fe20000000f00 */
[----:B------:R-:W-:Y:S01]  /*06e0*/  IMAD R7, R4, -0xe, R3 ;  /* 0xfffffff204077824 */ /* 0x000fe200078e0203 */
[----:B------:R-:W-:Y:S01]  /*06f0*/  MOV R155, RZ ;  /* 0x000000ff009b7202 */ /* 0x000fe20000000f00 */
[----:B------:R-:W-:Y:S01]  /*0700*/  ULDC.64 UR4, c[0x0][0x118] ;  /* 0x0000460000047ab9 */ /* 0x000fe20000000a00 */
[----:B------:R-:W-:-:S02]  /*0710*/  MOV R157, RZ ;  /* 0x000000ff009d7202 */ /* 0x000fc40000000f00 */
[----:B------:R-:W-:Y:S02]  /*0720*/  MOV R159, RZ ;  /* 0x000000ff009f7202 */ /* 0x000fe40000000f00 */
[----:B------:R-:W-:Y:S02]  /*0730*/  MOV R161, RZ ;  /* 0x000000ff00a17202 */ /* 0x000fe40000000f00 */
[----:B------:R-:W-:Y:S02]  /*0740*/  MOV R163, RZ ;  /* 0x000000ff00a37202 */ /* 0x000fe40000000f00 */
[----:B------:R-:W-:Y:S02]  /*0750*/  MOV R165, RZ ;  /* 0x000000ff00a57202 */ /* 0x000fe40000000f00 */
[----:B------:R-:W-:Y:S02]  /*0760*/  MOV R167, RZ ;  /* 0x000000ff00a77202 */ /* 0x000fe40000000f00 */
[----:B------:R-:W-:-:S02]  /*0770*/  MOV R169, RZ ;  /* 0x000000ff00a97202 */ /* 0x000fc40000000f00 */
[----:B------:R-:W-:-:S02]  /*0780*/  MOV R107, RZ ;  /* 0x000000ff006b7202 */ /* 0x000fc40000000f00 */
.L_x_3:
[----:B------:R-:W-:Y:S06]  /*0790*/  BAR.SYNC 0x0 ;  /* 0x0000000000007b1d */ /* 0x000fec0000000000 */
[C---:B------:R-:W-:Y:S02]  /*07a0*/  ISETP.GT.AND P0, PT, R3.reuse, 0x1f, PT ;  /* 0x0000001f0300780c */ /* 0x040fe40003f04270 */
[----:B------:R-:W-:Y:S02]  /*07b0*/  SHF.R.U32.HI R5, RZ, 0x5, R3 ;  /* 0x00000005ff057819 */ /* 0x000fe40000011603 */
[----:B------:R-:W-:-:S02]  /*07c0*/  IADD3 R9, R3, 0x10, RZ ;  /* 0x0000001003097810 */ /* 0x000fc40007ffe0ff */
[----:B------:R-:W-:Y:S02]  /*07d0*/  SHF.L.U32 R49, R5, 0x6, RZ ;  /* 0x0000000605317819 */ /* 0x000fe400000006ff */
[C---:B------:R-:W-:Y:S02]  /*07e0*/  SHF.L.U32 R5, R3.reuse, 0x1, RZ ;  /* 0x0000000103057819 */ /* 0x040fe400000006ff */
[C---:B------:R-:W-:Y:S02]  /*07f0*/  SHF.L.U32 R12, R2.reuse, 0xc, RZ ;  /* 0x0000000c020c7819 */ /* 0x040fe400000006ff */
[----:B------:R-:W-:Y:S02]  /*0800*/  LOP3.LUT R6, R3, 0x1f, RZ, 0xc0, !PT ;  /* 0x0000001f03067812 */ /* 0x000fe400078ec0ff */
[----:B------:R-:W-:Y:S02]  /*0810*/  @!P0 LEA R10, R2, R3, 0xc ;  /* 0x00000003020a8211 */ /* 0x000fe400078e60ff */
[----:B------:R-:W-:-:S02]  /*0820*/  LOP3.LUT R9, R9, 0x1f, RZ, 0xc0, !PT ;  /* 0x0000001f09097812 */ /* 0x000fc400078ec0ff */
[----:B------:R-:W-:Y:S02]  /*0830*/  IADD3 R14, R5, 0x620, RZ ;  /* 0x00000620050e7810 */ /* 0x000fe40007ffe0ff */
[----:B------:R-:W-:Y:S02]  /*0840*/  @!P0 LEA R26, R0, R10, 0x5 ;  /* 0x0000000a001a8211 */ /* 0x000fe400078e28ff */
[----:B------:R-:W-:Y:S02]  /*0850*/  LOP3.LUT R37, R12, 0xfffff000, R9, 0xe2, !PT ;  /* 0xfffff0000c257812 */ /* 0x000fe400078ee209 */
[----:B------:R-:W-:Y:S02]  /*0860*/  LOP3.LUT R49, R49, 0xffffffc0, R6, 0xe2, !PT ;  /* 0xffffffc031317812 */ /* 0x000fe400078ee206 */
[----:B------:R-:W-:Y:S02]  /*0870*/  IADD3 R10, R5, 0x2a0, RZ ;  /* 0x000002a0050a7810 */ /* 0x000fe40007ffe0ff */
[----:B------:R-:W-:-:S02]  /*0880*/  LOP3.LUT R14, R14, 0xffffffc0, RZ, 0xc0, !PT ;  /* 0xffffffc00e0e7812 */ /* 0x000fc400078ec0ff */
[C---:B------:R-:W-:Y:S02]  /*0890*/  IADD3 R6, R5.reuse, 0xe0, RZ ;  /* 0x000000e005067810 */ /* 0x040fe40007ffe0ff */
[C---:B------:R-:W-:Y:S02]  /*08a0*/  IADD3 R12, R5.reuse, 0x460, RZ ;  /* 0x00000460050c7810 */ /* 0x040fe40007ffe0ff */
[C---:B------:R-:W-:Y:S02]  /*08b0*/  IADD3 R16, R5.reuse, 0x7e0, RZ ;  /* 0x000007e005107810 */ /* 0x040fe40007ffe0ff */
[C---:B------:R-:W-:Y:S02]  /*08c0*/  IADD3 R18, R5.reuse, 0x9a0, RZ ;  /* 0x000009a005127810 */ /* 0x040fe40007ffe0ff */
[C---:B------:R-:W-:Y:S02]  /*08d0*/  IADD3 R20, R5.reuse, 0xb60, RZ ;  /* 0x00000b6005147810 */ /* 0x040fe40007ffe0ff */
[----:B------:R-:W-:-:S02]  /*08e0*/  IADD3 R22, R5, 0xd20, RZ ;  /* 0x00000d2005167810 */ /* 0x000fc40007ffe0ff */
[----:B------:R-:W-:Y:S02]  /*08f0*/  IADD3 R5, R5, 0xee0, RZ ;  /* 0x00000ee005057810 */ /* 0x000fe40007ffe0ff */
[----:B------:R-:W-:Y:S02]  /*0900*/  LOP3.LUT R10, R10, 0xffffffc0, RZ, 0xc0, !PT ;  /* 0xffffffc00a0a7812 */ /* 0x000fe400078ec0ff */
[----:B------:R-:W-:Y:S02]  /*0910*/  IADD3 R43, R37, R14, RZ ;  /* 0x0000000e252b7210 */ /* 0x000fe40007ffe0ff */
[----:B------:R-:W-:Y:S02]  /*0920*/  LOP3.LUT R24, R5, 0xffffffc0, RZ, 0xc0, !PT ;  /* 0xffffffc005187812 */ /* 0x000fe400078ec0ff */
[----:B------:R-:W-:Y:S02]  /*0930*/  MOV R9, 0x4 ;  /* 0x0000000400097802 */ /* 0x000fe40000000f00 */
[----:B------:R-:W-:-:S02]  /*0940*/  IADD3 R39, R37, R10, RZ ;  /* 0x0000000a25277210 */ /* 0x000fc40007ffe0ff */
[----:B------:R-:W-:Y:S02]  /*0950*/  LEA R38, R0, R43, 0x5 ;  /* 0x0000002b00267211 */ /* 0x000fe400078e28ff */
[----:B------:R-:W-:Y:S02]  /*0960*/  LOP3.LUT R16, R16, 0xffffffc0, RZ, 0xc0, !PT ;  /* 0xffffffc010107812 */ /* 0x000fe400078ec0ff */
[----:B------:R-:W-:Y:S02]  /*0970*/  LOP3.LUT R12, R12, 0xffffffc0, RZ, 0xc0, !PT ;  /* 0xffffffc00c0c7812 */ /* 0x000fe400078ec0ff */
[----:B------:R-:W-:Y:S02]  /*0980*/  IADD3 R57, R37, R24, RZ ;  /* 0x0000001825397210 */ /* 0x000fe40007ffe0ff */
[----:B------:R-:W-:Y:S01]  /*0990*/  LEA R42, R0, R39, 0x5 ;  /* 0x00000027002a7211 */ /* 0x000fe200078e28ff */
[----:B------:R-:W-:Y:S01]  /*09a0*/  IMAD.WIDE R38, R38, R9, c[0x0][0x168] ;  /* 0x00005a0026267625 */ /* 0x000fe200078e0209 */
[----:B------:R-:W-:-:S02]  /*09b0*/  LOP3.LUT R6, R6, 0xffffffc0, RZ, 0xc0, !PT ;  /* 0xffffffc006067812 */ /* 0x000fc400078ec0ff */
[----:B------:R-:W-:Y:S02]  /*09c0*/  @!P0 IADD3 R26, R26, 0xfc0, RZ ;  /* 0x00000fc01a1a8810 */ /* 0x000fe40007ffe0ff */
[C---:B------:R-:W-:Y:S01]  /*09d0*/  IADD3 R45, R37.reuse, R16, RZ ;  /* 0x00000010252d7210 */ /* 0x040fe20007ffe0ff */
[----:B------:R0:W2:Y:S01]  /*09e0*/  LDG.E.CONSTANT R156, [R38.64] ;  /* 0x00000004269c7981 */ /* 0x0000a2000c1e9900 */
[----:B------:R-:W-:Y:S01]  /*09f0*/  IADD3 R41, R37, R12, RZ ;  /* 0x0000000c25297210 */ /* 0x000fe20007ffe0ff */
[----:B------:R-:W-:Y:S01]  /*0a00*/  @!P0 IMAD.WIDE R46, R26, R9, c[0x0][0x168] ;  /* 0x00005a001a2e8625 */ /* 0x000fe200078e0209 */
[----:B------:R-:W-:Y:S02]  /*0a10*/  LEA R16, R0, R57, 0x5 ;  /* 0x0000003900107211 */ /* 0x000fe400078e28ff */
[----:B------:R-:W-:Y:S02]  /*0a20*/  LOP3.LUT R18, R18, 0xffffffc0, RZ, 0xc0, !PT ;  /* 0xffffffc012127812 */ /* 0x000fe400078ec0ff */
[----:B------:R-:W-:-:S02]  /*0a30*/  LOP3.LUT R20, R20, 0xffffffc0, RZ, 0xc0, !PT ;  /* 0xffffffc014147812 */ /* 0x000fc400078ec0ff */
[----:B------:R-:W-:Y:S02]  /*0a40*/  LOP3.LUT R22, R22, 0xffffffc0, RZ, 0xc0, !PT ;  /* 0xffffffc016167812 */ /* 0x000fe400078ec0ff */
[----:B------:R-:W-:Y:S01]  /*0a50*/  IADD3 R5, R6, R37, RZ ;  /* 0x0000002506057210 */ /* 0x000fe20007ffe0ff */
[----:B0-----:R-:W-:Y:S01]  /*0a60*/  IMAD.WIDE R38, R16, R9, c[0x0][0x168] ;  /* 0x00005a0010267625 */ /* 0x001fe200078e0209 */
[C---:B------:R-:W-:Y:S01]  /*0a70*/  LEA R40, R0.reuse, R41, 0x5 ;  /* 0x0000002900287211 */ /* 0x040fe200078e28ff */
[----:B------:R0:W3:Y:S01]  /*0a80*/  @!P0 LDG.E.CONSTANT R6, [R46.64] ;  /* 0x000000042e068981 */ /* 0x0000e2000c1e9900 */
[----:B------:R-:W-:Y:S02]  /*0a90*/  LEA R36, R0, R45, 0x5 ;  /* 0x0000002d00247211 */ /* 0x000fe400078e28ff */
[C---:B------:R-:W-:Y:S02]  /*0aa0*/  IADD3 R51, R37.reuse, R18, RZ ;  /* 0x0000001225337210 */ /* 0x040fe40007ffe0ff */
[----:B------:R-:W-:-:S02]  /*0ab0*/  IADD3 R53, R37, R20, RZ ;  /* 0x0000001425357210 */ /* 0x000fc40007ffe0ff */
[----:B------:R-:W-:Y:S02]  /*0ac0*/  IADD3 R55, R37, R22, RZ ;  /* 0x0000001625377210 */ /* 0x000fe40007ffe0ff */
[----:B------:R-:W-:Y:S01]  /*0ad0*/  LEA R44, R0, R5, 0x5 ;  /* 0x00000005002c7211 */ /* 0x000fe200078e28ff */
[----:B------:R-:W-:Y:S01]  /*0ae0*/  IMAD R5, R8, 0xe0, R3 ;  /* 0x000000e008057824 */ /* 0x000fe200078e0203 */
[----:B------:R-:W-:Y:S01]  /*0af0*/  LEA R49, R2, R49, 0xc ;  /* 0x0000003102317211 */ /* 0x000fe200078e60ff */
[----:B------:R-:W-:Y:S01]  /*0b00*/  IMAD.WIDE R42, R42, R9, c[0x0][0x168] ;  /* 0x00005a002a2a7625 */ /* 0x000fe200078e0209 */
[C---:B0-----:R-:W-:Y:S01]  /*0b10*/  LEA R46, R0.reuse, R51, 0x5 ;  /* 0x00000033002e7211 */ /* 0x041fe200078e28ff */
[----:B------:R0:W4:Y:S01]  /*0b20*/  LDG.E.CONSTANT R176, [R38.64] ;  /* 0x0000000426b07981 */ /* 0x000122000c1e9900 */
[----:B------:R-:W-:Y:S01]  /*0b30*/  LEA R12, R0, R53, 0x5 ;  /* 0x00000035000c7211 */ /* 0x000fe200078e28ff */
[----:B------:R-:W-:Y:S01]  /*0b40*/  IMAD.WIDE R40, R40, R9, c[0x0][0x168] ;  /* 0x00005a0028287625 */ /* 0x000fe200078e0209 */
[----:B------:R-:W-:Y:S01]  /*0b50*/  LEA R14, R0, R55, 0x5 ;  /* 0x00000037000e7211 */ /* 0x000fe200078e28ff */
[----:B------:R1:W5:Y:S02]  /*0b60*/  LDG.E.CONSTANT R148, [R42.64] ;  /* 0x000000042a947981 */ /* 0x000364000c1e9900 */
[----:B------:R-:W-:-:S02]  /*0b70*/  IMAD.WIDE R36, R36, R9, c[0x0][0x168] ;  /* 0x00005a0024247625 */ /* 0x000fc400078e0209 */
[----:B------:R1:W2:Y:S01]  /*0b80*/  LDG.E.CONSTANT R152, [R40.64] ;  /* 0x0000000428987981 */ /* 0x0002a2000c1e9900 */
[C---:B0-----:R-:W-:Y:S01]  /*0b90*/  LEA R38, R0.reuse, R49, 0x5 ;  /* 0x0000003100267211 */ /* 0x041fe200078e28ff */
[----:B------:R-:W-:Y:S02]  /*0ba0*/  IMAD R10, R0, 0x18800, R5 ;  /* 0x00018800000a7824 */ /* 0x000fe400078e0205 */
[----:B------:R0:W2:Y:S01]  /*0bb0*/  LDG.E.CONSTANT R160, [R36.64] ;  /* 0x0000000424a07981 */ /* 0x0000a2000c1e9900 */
[----:B------:R-:W-:-:S04]  /*0bc0*/  IMAD.WIDE R44, R44, R9, c[0x0][0x168] ;  /* 0x00005a002c2c7625 */ /* 0x000fc800078e0209 */
[-C--:B------:R-:W-:Y:S01]  /*0bd0*/  IMAD.WIDE R46, R46, R9.reuse, c[0x0][0x168] ;  /* 0x00005a002e2e7625 */ /* 0x080fe200078e0209 */
[----:B------:R0:W2:Y:S03]  /*0be0*/  LDG.E.CONSTANT R144, [R44.64] ;  /* 0x000000042c907981 */ /* 0x0000a6000c1e9900 */
[-C--:B-1----:R-:W-:Y:S01]  /*0bf0*/  IMAD.WIDE R42, R12, R9.reuse, c[0x0][0x168] ;  /* 0x00005a000c2a7625 */ /* 0x082fe200078e0209 */
[----:B------:R1:W2:Y:S03]  /*0c00*/  LDG.E.CONSTANT R164, [R46.64] ;  /* 0x000000042ea47981 */ /* 0x0002a6000c1e9900 */
[-C--:B------:R-:W-:Y:S01]  /*0c10*/  IMAD.WIDE R40, R14, R9.reuse, c[0x0][0x168] ;  /* 0x00005a000e287625 */ /* 0x080fe200078e0209 */
[----:B------:R1:W2:Y:S03]  /*0c20*/  LDG.E.CONSTANT R168, [R42.64] ;  /* 0x000000042aa87981 */ /* 0x0002a6000c1e9900 */
[-C--:B0-----:R-:W-:Y:S01]  /*0c30*/  IMAD.WIDE R36, R10, R9.reuse, c[0x0][0x160] ;  /* 0x000058000a247625 */ /* 0x081fe200078e0209 */
[----:B------:R0:W2:Y:S03]  /*0c40*/  LDG.E.CONSTANT R172, [R40.64] ;  /* 0x0000000428ac7981 */ /* 0x0000a6000c1e9900 */
[----:B------:R-:W-:Y:S01]  /*0c50*/  IMAD.WIDE R38, R38, R9, c[0x0][0x168] ;  /* 0x00005a0026267625 */ /* 0x000fe200078e0209 */
[----:B------:R-:W4:Y:S04]  /*0c60*/  LDG.E.CONSTANT R10, [R36.64] ;  /* 0x00000004240a7981 */ /* 0x000f28000c1e9900 */
[----:B------:R-:W4:Y:S04]  /*0c70*/  LDG.E.CONSTANT R12, [R36.64+0x1c0] ;  /* 0x0001c004240c7981 */ /* 0x000f28000c1e9900 */
        /* <DEDUP_REMOVED lines=11> */
[----:B0-----:R-:W4:Y:S04]  /*0d30*/  LDG.E.CONSTANT R40, [R36.64+0x127c0] ;  /* 0x0127c00424287981 */ /* 0x001f28000c1e9900 */
[----:B-1----:R-:W4:Y:S04]  /*0d40*/  LDG.E.CONSTANT R42, [R36.64+0x15700] ;  /* 0x01570004242a7981 */ /* 0x002f28000c1e9900 */
        /* <DEDUP_REMOVED lines=58> */
[----:B---3--:R-:W-:Y:S04]  /*10f0*/  @!P0 STS [R3.X4+0x8f80], R6 ;  /* 0x008f800603008388 */ /* 0x008fe80000004800 */
[----:B--2---:R-:W-:Y:S04]  /*1100*/  STS [R3.X4+0x71c0], R144 ;  /* 0x0071c09003007388 */ /* 0x004fe80000004800 */
[----:B-----5:R-:W-:Y:S04]  /*1110*/  STS [R3.X4+0x7540], R148 ;  /* 0x0075409403007388 */ /* 0x020fe80000004800 */
[----:B------:R-:W-:Y:S04]  /*1120*/  STS [R3.X4+0x78c0], R152 ;  /* 0x0078c09803007388 */ /* 0x000fe80000004800 */
[----:B------:R-:W-:Y:S04]  /*1130*/  STS [R3.X4+0x7c40], R156 ;  /* 0x007c409c03007388 */ /* 0x000fe80000004800 */
[----:B------:R-:W-:Y:S04]  /*1140*/  STS [R3.X4+0x7fc0], R160 ;  /* 0x007fc0a003007388 */ /* 0x000fe80000004800 */
[----:B------:R-:W-:Y:S04]  /*1150*/  STS [R3.X4+0x8340], R164 ;  /* 0x008340a403007388 */ /* 0x000fe80000004800 */
[----:B------:R-:W-:Y:S04]  /*1160*/  STS [R3.X4+0x86c0], R168 ;  /* 0x0086c0a803007388 */ /* 0x000fe80000004800 */
[----:B------:R-:W-:Y:S04]  /*1170*/  STS [R3.X4+0x8a40], R172 ;  /* 0x008a40ac03007388 */ /* 0x000fe80000004800 */
[----:B----4-:R-:W-:Y:S04]  /*1180*/  STS [R3.X4+0x8dc0], R176 ;  /* 0x008dc0b003007388 */ /* 0x010fe80000004800 */
[----:B------:R-:W-:Y:S04]  /*1190*/  STS [R3.X4], R10 ;  /* 0x0000000a03007388 */ /* 0x000fe80000004800 */
[----:B------:R-:W-:Y:S04]  /*11a0*/  STS [R3.X4+0x1c0], R12 ;  /* 0x0001c00c03007388 */ /* 0x000fe80000004800 */
        /* <DEDUP_REMOVED lines=70> */
[----:B------:R-:W-:Y:S01]  /*1610*/  STS [R3.X4+0x8c00], R174 ;  /* 0x008c00ae03007388 */ /* 0x000fe20000004800 */
[----:B------:R-:W-:-:S02]  /*1620*/  IADD3 R0, R0, 0x1, RZ ;  /* 0x0000000100007810 */ /* 0x000fc40007ffe0ff */
[----:B------:R-:W-:Y:S01]  /*1630*/  LEA R5, R4, 0x7000, 0xa ;  /* 0x0000700004057811 */ /* 0x000fe200078e50ff */
[----:B------:R-:W-:Y:S06]  /*1640*/  BAR.SYNC 0x0 ;  /* 0x0000000000007b1d */ /* 0x000fec0000000000 */
[----:B------:R-:W-:Y:S02]  /*1650*/  ISETP.GE.U32.AND P1, PT, R0, 0x2, PT ;  /* 0x000000020000780c */ /* 0x000fe40003f26070 */
[----:B------:R-:W-:Y:S02]  /*1660*/  LEA R10, R7, 0xe00, 0x2 ;  /* 0x00000e00070a7811 */ /* 0x000fe400078e10ff */
[----:B------:R-:W-:-:S02]  /*1670*/  MOV R6, 0x200 ;  /* 0x0000020000067802 */ /* 0x000fc40000000f00 */
[----:B------:R-:W-:-:S05]  /*1680*/  IADD3 R5, R5, 0x200, RZ ;  /* 0x0000020005057810 */ /* 0x000fca0007ffe0ff */
.L_x_1:
[----:B------:R-:W-:Y:S01]  /*1690*/  LDS.128 R52, [R5+-0x200] ;  /* 0xfffe000005347984 */ /* 0x000fe20000000c00 */
[----:B------:R-:W-:-:S03]  /*16a0*/  IADD3 R6, R6, 0x20, RZ ;  /* 0x0000002006067810 */ /* 0x000fc60007ffe0ff */
[----:B------:R-:W-:Y:S01]  /*16b0*/  LDS.128 R56, [R5+-0x180] ;  /* 0xfffe800005387984 */ /* 0x000fe20000000c00 */
[----:B------:R-:W-:-:S03]  /*16c0*/  ISETP.NE.AND P0, PT, R6, 0x280, PT ;  /* 0x000002800600780c */ /* 0x000fc60003f05270 */
[----:B------:R-:W-:Y:S04]  /*16d0*/  LDS.128 R44, [R5+-0x100] ;  /* 0xffff0000052c7984 */ /* 0x000fe80000000c00 */
[----:B------:R-:W-:Y:S04]  /*16e0*/  LDS.128 R36, [R5+-0x80] ;  /* 0xffff800005247984 */ /* 0x000fe80000000c00 */
[----:B------:R-:W-:Y:S04]  /*16f0*/  LDS.128 R40, [R5] ;  /* 0x0000000005287984 */ /* 0x000fe80000000c00 */
[----:B------:R-:W-:Y:S04]  /*1700*/  LDS.128 R60, [R5+0x80] ;  /* 0x00008000053c7984 */ /* 0x000fe80000000c00 */
[----:B------:R-:W-:Y:S04]  /*1710*/  LDS.128 R48, [R5+0x100] ;  /* 0x0001000005307984 */ /* 0x000fe80000000c00 */
[----:B------:R-:W0:Y:S04]  /*1720*/  LDS R126, [R10+-0xc08] ;  /* 0xfff3f8000a7e7984 */ /* 0x000e280000000800 */
[----:B------:R-:W1:Y:S04]  /*1730*/  LDS R12, [R10+-0xe00] ;  /* 0xfff200000a0c7984 */ /* 0x000e680000000800 */
[----:B------:R-:W2:Y:S04]  /*1740*/  LDS.128 R64, [R5+0x180] ;  /* 0x0001800005407984 */ /* 0x000ea80000000c00 */
[----:B------:R-:W3:Y:S04]  /*1750*/  LDS R110, [R10+-0xbd0] ;  /* 0xfff430000a6e7984 */ /* 0x000ee80000000800 */
[----:B------:R-:W4:Y:S04]  /*1760*/  LDS R14, [R10+-0xdc8] ;  /* 0xfff238000a0e7984 */ /* 0x000f280000000800 */
[----:B------:R-:W5:Y:S04]  /*1770*/  LDS R94, [R10+-0xb98] ;  /* 0xfff468000a5e7984 */ /* 0x000f680000000800 */
[----:B------:R-:W2:Y:S04]  /*1780*/  LDS R78, [R10+-0xb60] ;  /* 0xfff4a0000a4e7984 */ /* 0x000ea80000000800 */
[----:B------:R-:W2:Y:S04]  /*1790*/  LDS R16, [R10+-0xd90] ;  /* 0xfff270000a107984 */ /* 0x000ea80000000800 */
[----:B------:R-:W3:Y:S04]  /*17a0*/  LDS R18, [R10+-0xd58] ;  /* 0xfff2a8000a127984 */ /* 0x000ee80000000800 */
[----:B------:R-:W4:Y:S01]  /*17b0*/  LDS R206, [R10+-0xd20] ;  /* 0xfff2e0000ace7984 */ /* 0x000f220000000800 */
[----:B0-----:R-:W-:-:S03]  /*17c0*/  FFMA R140, R52, R126, R155 ;  /* 0x0000007e348c7223 */ /* 0x001fc6000000009b */
[----:B------:R-:W0:Y:S01]  /*17d0*/  LDS R190, [R10+-0xce8] ;  /* 0xfff318000abe7984 */ /* 0x000e220000000800 */
[-C--:B------:R-:W-:Y:S02]  /*17e0*/  FFMA R138, R56, R126.reuse, R153 ;  /* 0x0000007e388a7223 */ /* 0x080fe40000000099 */
[-C--:B------:R-:W-:Y:S01]  /*17f0*/  FFMA R136, R44, R126.reuse, R151 ;  /* 0x0000007e2c887223 */ /* 0x080fe20000000097 */
[----:B------:R-:W0:Y:S01]  /*1800*/  LDS R174, [R10+-0xcb0] ;  /* 0xfff350000aae7984 */ /* 0x000e220000000800 */
[-C--:B------:R-:W-:Y:S02]  /*1810*/  FFMA R134, R36, R126.reuse, R149 ;  /* 0x0000007e24867223 */ /* 0x080fe40000000095 */
[-C--:B------:R-:W-:Y:S01]  /*1820*/  FFMA R132, R40, R126.reuse, R147 ;  /* 0x0000007e28847223 */ /* 0x080fe20000000093 */
[----:B------:R-:W0:Y:S01]  /*1830*/  LDS R158, [R10+-0xc78] ;  /* 0xfff388000a9e7984 */ /* 0x000e220000000800 */
[-C--:B------:R-:W-:Y:S02]  /*1840*/  FFMA R130, R60, R126.reuse, R145 ;  /* 0x0000007e3c827223 */ /* 0x080fe40000000091 */
[----:B------:R-:W-:Y:S01]  /*1850*/  FFMA R128, R48, R126, R143 ;  /* 0x0000007e30807223 */ /* 0x000fe2000000008f */
[----:B------:R-:W0:Y:S01]  /*1860*/  LDS R142, [R10+-0xc40] ;  /* 0xfff3c0000a8e7984 */ /* 0x000e220000000800 */
[----:B-1----:R-:W-:-:S02]  /*1870*/  FFMA R246, R52, R12, R246 ;  /* 0x0000000c34f67223 */ /* 0x002fc400000000f6 */
[C---:B------:R-:W-:Y:S01]  /*1880*/  FFMA R11, R12.reuse, R56, R11 ;  /* 0x000000380c0b7223 */ /* 0x040fe2000000000b */
[----:B------:R-:W1:Y:S01]  /*1890*/  LDS R30, [R10+-0xb28] ;  /* 0xfff4d8000a1e7984 */ /* 0x000e620000000800 */
[C---:B------:R-:W-:Y:S02]  /*18a0*/  FFMA R244, R12.reuse, R44, R244 ;  /* 0x0000002c0cf47223 */ /* 0x040fe400000000f4 */
[C---:B------:R-:W-:Y:S02]  /*18b0*/  FFMA R242, R12.reuse, R36, R242 ;  /* 0x000000240cf27223 */ /* 0x040fe400000000f2 */
[C---:B------:R-:W-:Y:S02]  /*18c0*/  FFMA R240, R12.reuse, R40, R240 ;  /* 0x000000280cf07223 */ /* 0x040fe400000000f0 */
[C---:B------:R-:W-:Y:S02]  /*18d0*/  FFMA R238, R12.reuse, R60, R238 ;  /* 0x0000003c0cee7223 */ /* 0x040fe400000000ee */
[----:B------:R-:W-:-:S02]  /*18e0*/  FFMA R236, R12, R48, R236 ;  /* 0x000000300cec7223 */ /* 0x000fc400000000ec */
[----:B--2---:R-:W-:Y:S02]  /*18f0*/  FFMA R234, R12, R64, R234 ;  /* 0x000000400cea7223 */ /* 0x004fe400000000ea */
[----:B------:R-:W-:Y:S01]  /*1900*/  FFMA R126, R64, R126, R141 ;  /* 0x0000007e407e7223 */ /* 0x000fe2000000008d */
[----:B------:R-:W2:Y:S01]  /*1910*/  LDS R12, [R10+-0xaf0] ;  /* 0xfff510000a0c7984 */ /* 0x000ea20000000800 */
[-C--:B---3--:R-:W-:Y:S02]  /*1920*/  FFMA R124, R52, R110.reuse, R139 ;  /* 0x0000006e347c7223 */ /* 0x088fe4000000008b */
[-C--:B------:R-:W-:Y:S01]  /*1930*/  FFMA R122, R56, R110.reuse, R137 ;  /* 0x0000006e387a7223 */ /* 0x080fe20000000089 */
[----:B------:R-:W3:Y:S01]  /*1940*/  LDS R141, [R10+-0xab8] ;  /* 0xfff548000a8d7984 */ /* 0x000ee20000000800 */
[-C--:B------:R-:W-:Y:S02]  /*1950*/  FFMA R120, R44, R110.reuse, R135 ;  /* 0x0000006e2c787223 */ /* 0x080fe40000000087 */
[----:B------:R-:W-:-:S02]  /*1960*/  FFMA R118, R36, R110, R133 ;  /* 0x0000006e24767223 */ /* 0x000fc40000000085 */
[-C--:B------:R-:W-:Y:S02]  /*1970*/  FFMA R116, R40, R110.reuse, R131 ;  /* 0x0000006e28747223 */ /* 0x080fe40000000083 */
[-C--:B------:R-:W-:Y:S02]  /*1980*/  FFMA R114, R60, R110.reuse, R129 ;  /* 0x0000006e3c727223 */ /* 0x080fe40000000081 */
[-C--:B------:R-:W-:Y:S02]  /*1990*/  FFMA R112, R48, R110.reuse, R127 ;  /* 0x0000006e30707223 */ /* 0x080fe4000000007f */
[----:B------:R-:W-:Y:S02]  /*19a0*/  FFMA R110, R64, R110, R125 ;  /* 0x0000006e406e7223 */ /* 0x000fe4000000007d */
[----:B------:R-:W0:Y:S01]  /*19b0*/  LDS R125, [R10+-0xa80] ;  /* 0xfff580000a7d7984 */ /* 0x000e220000000800 */
[----:B----4-:R-:W-:Y:S02]  /*19c0*/  FFMA R232, R52, R14, R232 ;  /* 0x0000000e34e87223 */ /* 0x010fe400000000e8 */
[----:B------:R-:W-:-:S02]  /*19d0*/  FFMA R230, R14, R56, R230 ;  /* 0x000000380ee67223 */ /* 0x000fc400000000e6 */
[C---:B------:R-:W-:Y:S02]  /*19e0*/  FFMA R228, R14.reuse, R44, R228 ;  /* 0x0000002c0ee47223 */ /* 0x040fe400000000e4 */
[C---:B------:R-:W-:Y:S02]  /*19f0*/  FFMA R226, R14.reuse, R36, R226 ;  /* 0x000000240ee27223 */ /* 0x040fe400000000e2 */
[C---:B------:R-:W-:Y:S02]  /*1a00*/  FFMA R224, R14.reuse, R40, R224 ;  /* 0x000000280ee07223 */ /* 0x040fe400000000e0 */
[C---:B------:R-:W-:Y:S02]  /*1a10*/  FFMA R222, R14.reuse, R60, R222 ;  /* 0x0000003c0ede7223 */ /* 0x040fe400000000de */
[C---:B------:R-:W-:Y:S02]  /*1a20*/  FFMA R220, R14.reuse, R48, R220 ;  /* 0x000000300edc7223 */ /* 0x040fe400000000dc */
[----:B------:R-:W-:-:S02]  /*1a30*/  FFMA R218, R14, R64, R218 ;  /* 0x000000400eda7223 */ /* 0x000fc400000000da */
[-C--:B-----5:R-:W-:Y:S02]  /*1a40*/  FFMA R108, R52, R94.reuse, R123 ;  /* 0x0000005e346c7223 */ /* 0x0a0fe4000000007b */
[-C--:B------:R-:W-:Y:S02]  /*1a50*/  FFMA R106, R56, R94.reuse, R121 ;  /* 0x0000005e386a7223 */ /* 0x080fe40000000079 */
[-C--:B------:R-:W-:Y:S02]  /*1a60*/  FFMA R104, R44, R94.reuse, R119 ;  /* 0x0000005e2c687223 */ /* 0x080fe40000000077 */
[-C--:B------:R-:W-:Y:S02]  /*1a70*/  FFMA R102, R36, R94.reuse, R117 ;  /* 0x0000005e24667223 */ /* 0x080fe40000000075 */
[-C--:B------:R-:W-:Y:S02]  /*1a80*/  FFMA R100, R40, R94.reuse, R115 ;  /* 0x0000005e28647223 */ /* 0x080fe40000000073 */
[----:B------:R-:W-:-:S02]  /*1a90*/  FFMA R98, R60, R94, R113 ;  /* 0x0000005e3c627223 */ /* 0x000fc40000000071 */
[----:B------:R-:W-:Y:S02]  /*1aa0*/  FFMA R96, R48, R94, R111 ;  /* 0x0000005e30607223 */ /* 0x000fe4000000006f */
[-C--:B------:R-:W-:Y:S02]  /*1ab0*/  FFMA R92, R52, R78.reuse, R107 ;  /* 0x0000004e345c7223 */ /* 0x080fe4000000006b */
[-C--:B------:R-:W-:Y:S02]  /*1ac0*/  FFMA R90, R56, R78.reuse, R105 ;  /* 0x0000004e385a7223 */ /* 0x080fe40000000069 */
[-C--:B------:R-:W-:Y:S02]  /*1ad0*/  FFMA R88, R44, R78.reuse, R103 ;  /* 0x0000004e2c587223 */ /* 0x080fe40000000067 */
[-C--:B------:R-:W-:Y:S02]  /*1ae0*/  FFMA R86, R36, R78.reuse, R101 ;  /* 0x0000004e24567223 */ /* 0x080fe40000000065 */
[----:B------:R-:W-:-:S02]  /*1af0*/  FFMA R84, R40, R78, R97 ;  /* 0x0000004e28547223 */ /* 0x000fc40000000061 */
[-C--:B------:R-:W-:Y:S02]  /*1b00*/  FFMA R82, R60, R78.reuse, R93 ;  /* 0x0000004e3c527223 */ /* 0x080fe4000000005d */
[----:B------:R-:W-:Y:S01]  /*1b10*/  FFMA R80, R48, R78, R89 ;  /* 0x0000004e30507223 */ /* 0x000fe20000000059 */
[----:B------:R-:W-:Y:S01]  /*1b20*/  LDS R93, [R10+-0x818] ;  /* 0xfff7e8000a5d7984 */ /* 0x000fe20000000800 */
[-C--:B------:R-:W-:Y:S02]  /*1b30*/  FFMA R247, R16, R44.reuse, R247 ;  /* 0x0000002c10f77223 */ /* 0x080fe400000000f7 */
[----:B------:R-:W-:Y:S02]  /*1b40*/  FFMA R231, R18, R44, R231 ;  /* 0x0000002c12e77223 */ /* 0x000fe400000000e7 */
[C---:B------:R-:W-:Y:S02]  /*1b50*/  FFMA R216, R44.reuse, R206, R216 ;  /* 0x000000ce2cd87223 */ /* 0x040fe400000000d8 */
[----:B0-----:R-:W-:-:S02]  /*1b60*/  FFMA R200, R44, R190, R215 ;  /* 0x000000be2cc87223 */ /* 0x001fc400000000d7 */
[C---:B------:R-:W-:Y:S02]  /*1b70*/  FFMA R184, R44.reuse, R174, R199 ;  /* 0x000000ae2cb87223 */ /* 0x040fe400000000c7 */
[C---:B------:R-:W-:Y:S02]  /*1b80*/  FFMA R168, R44.reuse, R158, R183 ;  /* 0x0000009e2ca87223 */ /* 0x040fe400000000b7 */
[----:B------:R-:W-:Y:S02]  /*1b90*/  FFMA R152, R44, R142, R167 ;  /* 0x0000008e2c987223 */ /* 0x000fe400000000a7 */
[C---:B------:R-:W-:Y:S02]  /*1ba0*/  FFMA R94, R64.reuse, R94, R109 ;  /* 0x0000005e405e7223 */ /* 0x040fe4000000006d */
[----:B------:R-:W-:Y:S01]  /*1bb0*/  FFMA R78, R64, R78, R85 ;  /* 0x0000004e404e7223 */ /* 0x000fe20000000055 */
[----:B------:R-:W0:Y:S01]  /*1bc0*/  LDS R109, [R10+-0xa48] ;  /* 0xfff5b8000a6d7984 */ /* 0x000e220000000800 */
[----:B-1----:R-:W-:-:S02]  /*1bd0*/  FFMA R72, R44, R30, R73 ;  /* 0x0000001e2c487223 */ /* 0x002fc40000000049 */
[C---:B--2---:R-:W-:Y:S01]  /*1be0*/  FFMA R24, R44.reuse, R12, R23 ;  /* 0x0000000c2c187223 */ /* 0x044fe20000000017 */
[----:B------:R-:W1:Y:S01]  /*1bf0*/  LDS R85, [R10+-0xa10] ;  /* 0xfff5f0000a557984 */ /* 0x000e620000000800 */
[----:B---3--:R-:W-:Y:S02]  /*1c00*/  FFMA R14, R44, R141, R79 ;  /* 0x0000008d2c0e7223 */ /* 0x008fe4000000004f */
[C---:B------:R-:W-:Y:S02]  /*1c10*/  FFMA R246, R125.reuse, R53, R246 ;  /* 0x000000357df67223 */ /* 0x040fe400000000f6 */
[C---:B------:R-:W-:Y:S02]  /*1c20*/  FFMA R44, R125.reuse, R57, R11 ;  /* 0x000000397d2c7223 */ /* 0x040fe4000000000b */
[C---:B------:R-:W-:Y:S02]  /*1c30*/  FFMA R244, R125.reuse, R45, R244 ;  /* 0x0000002d7df47223 */ /* 0x040fe400000000f4 */
[----:B------:R-:W-:-:S02]  /*1c40*/  FFMA R242, R125, R37, R242 ;  /* 0x000000257df27223 */ /* 0x000fc400000000f2 */
[C---:B------:R-:W-:Y:S02]  /*1c50*/  FFMA R240, R125.reuse, R41, R240 ;  /* 0x000000297df07223 */ /* 0x040fe400000000f0 */
[C---:B------:R-:W-:Y:S02]  /*1c60*/  FFMA R238, R125.reuse, R61, R238 ;  /* 0x0000003d7dee7223 */ /* 0x040fe400000000ee */
[C---:B------:R-:W-:Y:S02]  /*1c70*/  FFMA R236, R125.reuse, R49, R236 ;  /* 0x000000317dec7223 */ /* 0x040fe400000000ec */
[----:B------:R-:W-:Y:S02]  /*1c80*/  FFMA R234, R125, R65, R234 ;  /* 0x000000417dea7223 */ /* 0x000fe400000000ea */
[----:B------:R-:W2:Y:S01]  /*1c90*/  LDS R125, [R10+-0x888] ;  /* 0xfff778000a7d7984 */ /* 0x000ea20000000800 */
[----:B------:R-:W-:Y:S02]  /*1ca0*/  FFMA R251, R52, R16, R251 ;  /* 0x0000001034fb7223 */ /* 0x000fe400000000fb */
[----:B------:R-:W-:-:S02]  /*1cb0*/  FFMA R249, R16, R56, R249 ;  /* 0x0000003810f97223 */ /* 0x000fc400000000f9 */
[C---:B------:R-:W-:Y:S02]  /*1cc0*/  FFMA R245, R16.reuse, R36, R245 ;  /* 0x0000002410f57223 */ /* 0x040fe400000000f5 */
[C---:B------:R-:W-:Y:S02]  /*1cd0*/  FFMA R243, R16.reuse, R40, R243 ;  /* 0x0000002810f37223 */ /* 0x040fe400000000f3 */
[C---:B------:R-:W-:Y:S02]  /*1ce0*/  FFMA R241, R16.reuse, R60, R241 ;  /* 0x0000003c10f17223 */ /* 0x040fe400000000f1 */
[C---:B------:R-:W-:Y:S02]  /*1cf0*/  FFMA R239, R16.reuse, R48, R239 ;  /* 0x0000003010ef7223 */ /* 0x040fe400000000ef */
[----:B------:R-:W-:Y:S02]  /*1d00*/  FFMA R237, R16, R64, R237 ;  /* 0x0000004010ed7223 */ /* 0x000fe400000000ed */
[----:B------:R-:W-:-:S02]  /*1d10*/  FFMA R235, R52, R18, R235 ;  /* 0x0000001234eb7223 */ /* 0x000fc400000000eb */
[C---:B------:R-:W-:Y:S02]  /*1d20*/  FFMA R233, R18.reuse, R56, R233 ;  /* 0x0000003812e97223 */ /* 0x040fe400000000e9 */
[C---:B------:R-:W-:Y:S02]  /*1d30*/  FFMA R229, R18.reuse, R36, R229 ;  /* 0x0000002412e57223 */ /* 0x040fe400000000e5 */
[C---:B------:R-:W-:Y:S02]  /*1d40*/  FFMA R227, R18.reuse, R40, R227 ;  /* 0x0000002812e37223 */ /* 0x040fe400000000e3 */
[C---:B------:R-:W-:Y:S02]  /*1d50*/  FFMA R225, R18.reuse, R60, R225 ;  /* 0x0000003c12e17223 */ /* 0x040fe400000000e1 */
[C---:B------:R-:W-:Y:S02]  /*1d60*/  FFMA R223, R18.reuse, R48, R223 ;  /* 0x0000003012df7223 */ /* 0x040fe400000000df */
[----:B------:R-:W-:-:S02]  /*1d70*/  FFMA R252, R18, R64, R252 ;  /* 0x0000004012fc7223 */ /* 0x000fc400000000fc */
[-C--:B------:R-:W-:Y:S02]  /*1d80*/  FFMA R250, R52, R206.reuse, R250 ;  /* 0x000000ce34fa7223 */ /* 0x080fe400000000fa */
[-C--:B------:R-:W-:Y:S02]  /*1d90*/  FFMA R248, R56, R206.reuse, R248 ;  /* 0x000000ce38f87223 */ /* 0x080fe400000000f8 */
[-C--:B------:R-:W-:Y:S02]  /*1da0*/  FFMA R214, R36, R206.reuse, R214 ;  /* 0x000000ce24d67223 */ /* 0x080fe400000000d6 */
[-C--:B------:R-:W-:Y:S02]  /*1db0*/  FFMA R212, R40, R206.reuse, R212 ;  /* 0x000000ce28d47223 */ /* 0x080fe400000000d4 */
[-C--:B------:R-:W-:Y:S02]  /*1dc0*/  FFMA R210, R60, R206.reuse, R210 ;  /* 0x000000ce3cd27223 */ /* 0x080fe400000000d2 */
        /* <DEDUP_REMOVED lines=27> */
[-C--:B------:R-:W-:Y:S01]  /*1f80*/  FFMA R70, R36, R30.reuse, R69 ;  /* 0x0000001e24467223 */ /* 0x080fe20000000045 */
[----:B------:R-:W-:Y:S01]  /*1f90*/  LDS R77, [R10+-0x7a8] ;  /* 0xfff858000a4d7984 */ /* 0x000fe20000000800 */
[-C--:B------:R-:W-:Y:S02]  /*1fa0*/  FFMA R68, R40, R30.reuse, R35 ;  /* 0x0000001e28447223 */ /* 0x080fe40000000023 */
[-C--:B------:R-:W-:Y:S01]  /*1fb0*/  FFMA R34, R60, R30.reuse, R33 ;  /* 0x0000001e3c227223 */ /* 0x080fe20000000021 */
[----:B------:R-:W-:Y:S01]  /*1fc0*/  LDS R35, [R10+-0x770] ;  /* 0xfff890000a237984 */ /* 0x000fe20000000800 */
[----:B------:R-:W-:-:S02]  /*1fd0*/  FFMA R32, R48, R30, R31 ;  /* 0x0000001e30207223 */ /* 0x000fc4000000001f */
[-C--:B------:R-:W-:Y:S02]  /*1fe0*/  FFMA R28, R52, R12.reuse, R27 ;  /* 0x0000000c341c7223 */ /* 0x080fe4000000001b */
[-C--:B------:R-:W-:Y:S02]  /*1ff0*/  FFMA R26, R56, R12.reuse, R25 ;  /* 0x0000000c381a7223 */ /* 0x080fe40000000019 */
[-C--:B------:R-:W-:Y:S02]  /*2000*/  FFMA R22, R36, R12.reuse, R21 ;  /* 0x0000000c24167223 */ /* 0x080fe40000000015 */
[-C--:B------:R-:W-:Y:S02]  /*2010*/  FFMA R20, R40, R12.reuse, R19 ;  /* 0x0000000c28147223 */ /* 0x080fe40000000013 */
[-C--:B------:R-:W-:Y:S02]  /*2020*/  FFMA R18, R60, R12.reuse, R17 ;  /* 0x0000000c3c127223 */ /* 0x080fe40000000011 */
[----:B------:R-:W-:-:S02]  /*2030*/  FFMA R16, R48, R12, R15 ;  /* 0x0000000c30107223 */ /* 0x000fc4000000000f */
[C---:B------:R-:W-:Y:S02]  /*2040*/  FFMA R206, R64.reuse, R206, R221 ;  /* 0x000000ce40ce7223 */ /* 0x040fe400000000dd */
[C---:B------:R-:W-:Y:S01]  /*2050*/  FFMA R190, R64.reuse, R190, R205 ;  /* 0x000000be40be7223 */ /* 0x040fe200000000cd */
[----:B------:R-:W3:Y:S01]  /*2060*/  LDS R221, [R10+-0x9d8] ;  /* 0xfff628000add7984 */ /* 0x000ee20000000800 */
[C---:B------:R-:W-:Y:S02]  /*2070*/  FFMA R174, R64.reuse, R174, R189 ;  /* 0x000000ae40ae7223 */ /* 0x040fe400000000bd */
[C---:B------:R-:W-:Y:S01]  /*2080*/  FFMA R158, R64.reuse, R158, R173 ;  /* 0x0000009e409e7223 */ /* 0x040fe200000000ad */
[----:B------:R-:W4:Y:S01]  /*2090*/  LDS R205, [R10+-0x9a0] ;  /* 0xfff660000acd7984 */ /* 0x000f220000000800 */
[C---:B------:R-:W-:Y:S02]  /*20a0*/  FFMA R142, R64.reuse, R142, R157 ;  /* 0x0000008e408e7223 */ /* 0x040fe4000000009d */
[C---:B------:R-:W-:Y:S01]  /*20b0*/  FFMA R30, R64.reuse, R30, R29 ;  /* 0x0000001e401e7223 */ /* 0x040fe2000000001d */
[----:B------:R-:W5:Y:S01]  /*20c0*/  LDS R189, [R10+-0x968] ;  /* 0xfff698000abd7984 */ /* 0x000f620000000800 */
[----:B------:R-:W-:-:S02]  /*20d0*/  FFMA R12, R64, R12, R13 ;  /* 0x0000000c400c7223 */ /* 0x000fc4000000000d */
[-C--:B------:R-:W-:Y:S01]  /*20e0*/  FFMA R52, R52, R141.reuse, R71 ;  /* 0x0000008d34347223 */ /* 0x080fe20000000047 */
[----:B------:R-:W2:Y:S01]  /*20f0*/  LDS R173, [R10+-0x930] ;  /* 0xfff6d0000aad7984 */ /* 0x000ea20000000800 */
[-C--:B------:R-:W-:Y:S02]  /*2100*/  FFMA R56, R56, R141.reuse, R75 ;  /* 0x0000008d38387223 */ /* 0x080fe4000000004b */
[-C--:B------:R-:W-:Y:S01]  /*2110*/  FFMA R36, R36, R141.reuse, R83 ;  /* 0x0000008d24247223 */ /* 0x080fe20000000053 */
[----:B------:R-:W2:Y:S01]  /*2120*/  LDS R157, [R10+-0x8f8] ;  /* 0xfff708000a9d7984 */ /* 0x000ea20000000800 */
[-C--:B------:R-:W-:Y:S02]  /*2130*/  FFMA R40, R40, R141.reuse, R87 ;  /* 0x0000008d28287223 */ /* 0x080fe40000000057 */
[-C--:B------:R-:W-:Y:S02]  /*2140*/  FFMA R60, R60, R141.reuse, R91 ;  /* 0x0000008d3c3c7223 */ /* 0x080fe4000000005b */
[----:B------:R-:W-:-:S02]  /*2150*/  FFMA R48, R48, R141, R95 ;  /* 0x0000008d30307223 */ /* 0x000fc4000000005f */
[----:B------:R-:W-:Y:S02]  /*2160*/  FFMA R64, R64, R141, R99 ;  /* 0x0000008d40407223 */ /* 0x000fe40000000063 */
[C---:B0-----:R-:W-:Y:S01]  /*2170*/  FFMA R232, R109.reuse, R53, R232 ;  /* 0x000000356de87223 */ /* 0x041fe200000000e8 */
[----:B------:R-:W0:Y:S01]  /*2180*/  LDS R141, [R10+-0x8c0] ;  /* 0xfff740000a8d7984 */ /* 0x000e220000000800 */
[C---:B------:R-:W-:Y:S02]  /*2190*/  FFMA R230, R109.reuse, R57, R230 ;  /* 0x000000396de67223 */ /* 0x040fe400000000e6 */
[C---:B------:R-:W-:Y:S02]  /*21a0*/  FFMA R228, R109.reuse, R45, R228 ;  /* 0x0000002d6de47223 */ /* 0x040fe400000000e4 */
[C---:B------:R-:W-:Y:S02]  /*21b0*/  FFMA R226, R109.reuse, R37, R226 ;  /* 0x000000256de27223 */ /* 0x040fe400000000e2 */
[----:B------:R-:W-:-:S02]  /*21c0*/  FFMA R224, R109, R41, R224 ;  /* 0x000000296de07223 */ /* 0x000fc400000000e0 */
[C---:B------:R-:W-:Y:S02]  /*21d0*/  FFMA R222, R109.reuse, R61, R222 ;  /* 0x0000003d6dde7223 */ /* 0x040fe400000000de */
[C---:B------:R-:W-:Y:S02]  /*21e0*/  FFMA R220, R109.reuse, R49, R220 ;  /* 0x000000316ddc7223 */ /* 0x040fe400000000dc */
[----:B------:R-:W-:Y:S02]  /*21f0*/  FFMA R218, R109, R65, R218 ;  /* 0x000000416dda7223 */ /* 0x000fe400000000da */
[C---:B-1----:R-:W-:Y:S01]  /*2200*/  FFMA R251, R85.reuse, R53, R251 ;  /* 0x0000003555fb7223 */ /* 0x042fe200000000fb */
[----:B------:R-:W1:Y:S01]  /*2210*/  LDS R109, [R10+-0x850] ;  /* 0xfff7b0000a6d7984 */ /* 0x000e620000000800 */
[C---:B------:R-:W-:Y:S02]  /*2220*/  FFMA R249, R85.reuse, R57, R249 ;  /* 0x0000003955f97223 */ /* 0x040fe400000000f9 */
[----:B------:R-:W-:-:S02]  /*2230*/  FFMA R247, R85, R45, R247 ;  /* 0x0000002d55f77223 */ /* 0x000fc400000000f7 */
[C---:B------:R-:W-:Y:S02]  /*2240*/  FFMA R245, R85.reuse, R37, R245 ;  /* 0x0000002555f57223 */ /* 0x040fe400000000f5 */
[C---:B------:R-:W-:Y:S02]  /*2250*/  FFMA R243, R85.reuse, R41, R243 ;  /* 0x0000002955f37223 */ /* 0x040fe400000000f3 */
[C---:B------:R-:W-:Y:S02]  /*2260*/  FFMA R241, R85.reuse, R61, R241 ;  /* 0x0000003d55f17223 */ /* 0x040fe400000000f1 */
[C---:B------:R-:W-:Y:S02]  /*2270*/  FFMA R239, R85.reuse, R49, R239 ;  /* 0x0000003155ef7223 */ /* 0x040fe400000000ef */
[----:B------:R-:W-:Y:S02]  /*2280*/  FFMA R237, R85, R65, R237 ;  /* 0x0000004155ed7223 */ /* 0x000fe400000000ed */
[----:B------:R-:W0:Y:S01]  /*2290*/  LDS R85, [R10+-0x7e0] ;  /* 0xfff820000a557984 */ /* 0x000e220000000800 */
[----:B--2---:R-:W-:-:S02]  /*22a0*/  FFMA R139, R125, R53, R140 ;  /* 0x000000357d8b7223 */ /* 0x004fc4000000008c */
[C---:B------:R-:W-:Y:S02]  /*22b0*/  FFMA R137, R125.reuse, R57, R138 ;  /* 0x000000397d897223 */ /* 0x040fe4000000008a */
[C---:B------:R-:W-:Y:S02]  /*22c0*/  FFMA R135, R125.reuse, R45, R136 ;  /* 0x0000002d7d877223 */ /* 0x040fe40000000088 */
[C---:B------:R-:W-:Y:S02]  /*22d0*/  FFMA R133, R125.reuse, R37, R134 ;  /* 0x000000257d857223 */ /* 0x040fe40000000086 */
[C---:B------:R-:W-:Y:S02]  /*22e0*/  FFMA R131, R125.reuse, R41, R132 ;  /* 0x000000297d837223 */ /* 0x040fe40000000084 */
[C---:B------:R-:W-:Y:S02]  /*22f0*/  FFMA R129, R125.reuse, R61, R130 ;  /* 0x0000003d7d817223 */ /* 0x040fe40000000082 */
[----:B------:R-:W-:-:S02]  /*2300*/  FFMA R127, R125, R49, R128 ;  /* 0x000000317d7f7223 */ /* 0x000fc40000000080 */
[----:B------:R-:W-:Y:S02]  /*2310*/  FFMA R125, R125, R65, R126 ;  /* 0x000000417d7d7223 */ /* 0x000fe4000000007e */
[----:B------:R-:W2:Y:S01]  /*2320*/  LDS R126, [R10+-0x738] ;  /* 0xfff8c8000a7e7984 */ /* 0x000ea20000000800 */
[C---:B---3--:R-:W-:Y:S02]  /*2330*/  FFMA R235, R221.reuse, R53, R235 ;  /* 0x00000035ddeb7223 */ /* 0x048fe400000000eb */
[C---:B------:R-:W-:Y:S02]  /*2340*/  FFMA R233, R221.reuse, R57, R233 ;  /* 0x00000039dde97223 */ /* 0x040fe400000000e9 */
[C---:B------:R-:W-:Y:S02]  /*2350*/  FFMA R231, R221.reuse, R45, R231 ;  /* 0x0000002ddde77223 */ /* 0x040fe400000000e7 */
[C---:B------:R-:W-:Y:S02]  /*2360*/  FFMA R229, R221.reuse, R37, R229 ;  /* 0x00000025dde57223 */ /* 0x040fe400000000e5 */
[----:B------:R-:W-:-:S02]  /*2370*/  FFMA R227, R221, R41, R227 ;  /* 0x00000029dde37223 */ /* 0x000fc400000000e3 */
[C---:B------:R-:W-:Y:S02]  /*2380*/  FFMA R225, R221.reuse, R61, R225 ;  /* 0x0000003ddde17223 */ /* 0x040fe400000000e1 */
[----:B------:R-:W-:Y:S02]  /*2390*/  FFMA R223, R221, R49, R223 ;  /* 0x00000031dddf7223 */ /* 0x000fe400000000df */
[C---:B----4-:R-:W-:Y:S02]  /*23a0*/  FFMA R219, R205.reuse, R53, R250 ;  /* 0x00000035cddb7223 */ /* 0x050fe400000000fa */
[C---:B------:R-:W-:Y:S02]  /*23b0*/  FFMA R217, R205.reuse, R57, R248 ;  /* 0x00000039cdd97223 */ /* 0x040fe400000000f8 */
[C---:B------:R-:W-:Y:S01]  /*23c0*/  FFMA R215, R205.reuse, R45, R216 ;  /* 0x0000002dcdd77223 */ /* 0x040fe200000000d8 */
[----:B------:R-:W-:Y:S01]  /*23d0*/  LDS R248, [R10+0x1f8] ;  /* 0x0001f8000af87984 */ /* 0x000fe20000000800 */
[----:B------:R-:W-:-:S02]  /*23e0*/  FFMA R213, R205, R37, R214 ;  /* 0x00000025cdd57223 */ /* 0x000fc400000000d6 */
[C---:B------:R-:W-:Y:S02]  /*23f0*/  FFMA R211, R205.reuse, R41, R212 ;  /* 0x00000029cdd37223 */ /* 0x040fe400000000d4 */
[C---:B------:R-:W-:Y:S02]  /*2400*/  FFMA R209, R205.reuse, R61, R210 ;  /* 0x0000003dcdd17223 */ /* 0x040fe400000000d2 */
[----:B------:R-:W-:Y:S02]  /*2410*/  FFMA R207, R205, R49, R208 ;  /* 0x00000031cdcf7223 */ /* 0x000fe400000000d0 */
[C---:B-----5:R-:W-:Y:S02]  /*2420*/  FFMA R203, R189.reuse, R53, R204 ;  /* 0x00000035bdcb7223 */ /* 0x060fe400000000cc */
[C---:B------:R-:W-:Y:S02]  /*2430*/  FFMA R201, R189.reuse, R57, R202 ;  /* 0x00000039bdc97223 */ /* 0x040fe400000000ca */
[C---:B------:R-:W-:Y:S01]  /*2440*/  FFMA R199, R189.reuse, R45, R200 ;  /* 0x0000002dbdc77223 */ /* 0x040fe200000000c8 */
[----:B------:R-:W-:Y:S01]  /*2450*/  LDS R202, [R10+-0x690] ;  /* 0xfff970000aca7984 */ /* 0x000fe20000000800 */
[----:B------:R-:W-:-:S02]  /*2460*/  FFMA R197, R189, R37, R198 ;  /* 0x00000025bdc57223 */ /* 0x000fc400000000c6 */
[C---:B------:R-:W-:Y:S02]  /*2470*/  FFMA R195, R189.reuse, R41, R196 ;  /* 0x00000029bdc37223 */ /* 0x040fe400000000c4 */
[C---:B------:R-:W-:Y:S02]  /*2480*/  FFMA R193, R189.reuse, R61, R194 ;  /* 0x0000003dbdc17223 */ /* 0x040fe400000000c2 */
[----:B------:R-:W-:Y:S02]  /*2490*/  FFMA R191, R189, R49, R192 ;  /* 0x00000031bdbf7223 */ /* 0x000fe400000000c0 */
[C---:B------:R-:W-:Y:S02]  /*24a0*/  FFMA R187, R173.reuse, R53, R188 ;  /* 0x00000035adbb7223 */ /* 0x040fe400000000bc */
        /* <DEDUP_REMOVED lines=10> */
[----:B------:R-:W3:Y:S01]  /*2550*/  LDS R170, [R10+-0x620] ;  /* 0xfff9e0000aaa7984 */ /* 0x000ee20000000800 */
[----:B------:R-:W-:-:S02]  /*2560*/  FFMA R165, R157, R37, R166 ;  /* 0x000000259da57223 */ /* 0x000fc400000000a6 */
[C---:B------:R-:W-:Y:S02]  /*2570*/  FFMA R163, R157.reuse, R41, R164 ;  /* 0x000000299da37223 */ /* 0x040fe400000000a4 */
[C---:B------:R-:W-:Y:S02]  /*2580*/  FFMA R161, R157.reuse, R61, R162 ;  /* 0x0000003d9da17223 */ /* 0x040fe400000000a2 */
[----:B------:R-:W-:Y:S02]  /*2590*/  FFMA R159, R157, R49, R160 ;  /* 0x000000319d9f7223 */ /* 0x000fe400000000a0 */
[C---:B0-----:R-:W-:Y:S02]  /*25a0*/  FFMA R155, R141.reuse, R53, R156 ;  /* 0x000000358d9b7223 */ /* 0x041fe4000000009c */
[C---:B------:R-:W-:Y:S02]  /*25b0*/  FFMA R153, R141.reuse, R57, R154 ;  /* 0x000000398d997223 */ /* 0x040fe4000000009a */
[----:B------:R-:W-:-:S02]  /*25c0*/  FFMA R151, R141, R45, R152 ;  /* 0x0000002d8d977223 */ /* 0x000fc40000000098 */
[C---:B------:R-:W-:Y:S02]  /*25d0*/  FFMA R149, R141.reuse, R37, R150 ;  /* 0x000000258d957223 */ /* 0x040fe40000000096 */
[C---:B------:R-:W-:Y:S02]  /*25e0*/  FFMA R147, R141.reuse, R41, R148 ;  /* 0x000000298d937223 */ /* 0x040fe40000000094 */
[C---:B------:R-:W-:Y:S02]  /*25f0*/  FFMA R145, R141.reuse, R61, R146 ;  /* 0x0000003d8d917223 */ /* 0x040fe40000000092 */
[----:B------:R-:W-:Y:S02]  /*2600*/  FFMA R143, R141, R49, R144 ;  /* 0x000000318d8f7223 */ /* 0x000fe40000000090 */
[C---:B-1----:R-:W-:Y:S02]  /*2610*/  FFMA R123, R109.reuse, R53, R124 ;  /* 0x000000356d7b7223 */ /* 0x042fe4000000007c */
        /* <DEDUP_REMOVED lines=13> */
[C---:B------:R-:W-:Y:S02]  /*26f0*/  FFMA R11, R85.reuse, R53, R92 ;  /* 0x00000035550b7223 */ /* 0x040fe4000000005c */
[C---:B------:R-:W-:Y:S02]  /*2700*/  FFMA R91, R85.reuse, R57, R90 ;  /* 0x00000039555b7223 */ /* 0x040fe4000000005a */
[C---:B------:R-:W-:Y:S02]  /*2710*/  FFMA R13, R85.reuse, R45, R88 ;  /* 0x0000002d550d7223 */ /* 0x040fe40000000058 */
[C---:B------:R-:W-:Y:S02]  /*2720*/  FFMA R89, R85.reuse, R37, R86 ;  /* 0x0000002555597223 */ /* 0x040fe40000000056 */
[C---:B------:R-:W-:Y:S02]  /*2730*/  FFMA R15, R85.reuse, R41, R84 ;  /* 0x00000029550f7223 */ /* 0x040fe40000000054 */
[----:B------:R-:W-:-:S02]  /*2740*/  FFMA R87, R85, R61, R82 ;  /* 0x0000003d55577223 */ /* 0x000fc40000000052 */
[----:B------:R-:W-:Y:S02]  /*2750*/  FFMA R17, R85, R49, R80 ;  /* 0x0000003155117223 */ /* 0x000fe40000000050 */
[C---:B------:R-:W-:Y:S02]  /*2760*/  FFMA R19, R77.reuse, R53, R76 ;  /* 0x000000354d137223 */ /* 0x040fe4000000004c */
[C---:B------:R-:W-:Y:S02]  /*2770*/  FFMA R83, R77.reuse, R57, R74 ;  /* 0x000000394d537223 */ /* 0x040fe4000000004a */
[C---:B------:R-:W-:Y:S02]  /*2780*/  FFMA R21, R77.reuse, R45, R72 ;  /* 0x0000002d4d157223 */ /* 0x040fe40000000048 */
[C---:B------:R-:W-:Y:S02]  /*2790*/  FFMA R81, R77.reuse, R37, R70 ;  /* 0x000000254d517223 */ /* 0x040fe40000000046 */
[----:B------:R-:W-:-:S02]  /*27a0*/  FFMA R23, R77, R41, R68 ;  /* 0x000000294d177223 */ /* 0x000fc40000000044 */
[C---:B------:R-:W-:Y:S02]  /*27b0*/  FFMA R79, R77.reuse, R61, R34 ;  /* 0x0000003d4d4f7223 */ /* 0x040fe40000000022 */
[----:B------:R-:W-:Y:S01]  /*27c0*/  FFMA R25, R77, R49, R32 ;  /* 0x000000314d197223 */ /* 0x000fe20000000020 */
[----:B------:R-:W0:Y:S01]  /*27d0*/  LDS R34, [R10+-0x3f0] ;  /* 0xfffc10000a227984 */ /* 0x000e220000000800 */
[C---:B------:R-:W-:Y:S02]  /*27e0*/  FFMA R27, R35.reuse, R53, R28 ;  /* 0x00000035231b7223 */ /* 0x040fe4000000001c */
[C---:B------:R-:W-:Y:S02]  /*27f0*/  FFMA R75, R35.reuse, R57, R26 ;  /* 0x00000039234b7223 */ /* 0x040fe4000000001a */
[C---:B------:R-:W-:Y:S01]  /*2800*/  FFMA R29, R35.reuse, R45, R24 ;  /* 0x0000002d231d7223 */ /* 0x040fe20000000018 */
[----:B------:R-:W-:Y:S01]  /*2810*/  LDS R26, [R10+-0x428] ;  /* 0xfffbd8000a1a7984 */ /* 0x000fe20000000800 */
[----:B------:R-:W-:-:S02]  /*2820*/  FFMA R73, R35, R37, R22 ;  /* 0x0000002523497223 */ /* 0x000fc40000000016 */
[C---:B------:R-:W-:Y:S02]  /*2830*/  FFMA R31, R35.reuse, R41, R20 ;  /* 0x00000029231f7223 */ /* 0x040fe40000000014 */
[C---:B------:R-:W-:Y:S02]  /*2840*/  FFMA R71, R35.reuse, R61, R18 ;  /* 0x0000003d23477223 */ /* 0x040fe40000000012 */
[----:B------:R-:W-:Y:S01]  /*2850*/  FFMA R33, R35, R49, R16 ;  /* 0x0000003123217223 */ /* 0x000fe20000000010 */
[----:B------:R-:W-:Y:S01]  /*2860*/  LDS R18, [R10+-0x460] ;  /* 0xfffba0000a127984 */ /* 0x000fe20000000800 */
        /* <DEDUP_REMOVED lines=9> */
[----:B------:R-:W1:Y:S01]  /*2900*/  LDS R110, [R10+-0x700] ;  /* 0xfff900000a6e7984 */ /* 0x000e620000000800 */
[----:B------:R-:W-:-:S02]  /*2910*/  FFMA R85, R85, R65, R78 ;  /* 0x0000004155557223 */ /* 0x000fc4000000004e */
[-C--:B------:R-:W-:Y:S01]  /*2920*/  FFMA R77, R77, R65.reuse, R30 ;  /* 0x000000414d4d7223 */ /* 0x080fe2000000001e */
[----:B------:R-:W4:Y:S01]  /*2930*/  LDS R94, [R10+-0x6c8] ;  /* 0xfff938000a5e7984 */ /* 0x000f220000000800 */
[----:B------:R-:W-:Y:S02]  /*2940*/  FFMA R35, R35, R65, R12 ;  /* 0x0000004123237223 */ /* 0x000fe4000000000c */
[C---:B--2---:R-:W-:Y:S01]  /*2950*/  FFMA R53, R126.reuse, R53, R52 ;  /* 0x000000357e357223 */ /* 0x044fe20000000034 */
[----:B------:R-:W-:Y:S01]  /*2960*/  LDS R142, [R10+-0x4d0] ;  /* 0xfffb30000a8e7984 */ /* 0x000fe20000000800 */
[C---:B------:R-:W-:Y:S02]  /*2970*/  FFMA R57, R126.reuse, R57, R56 ;  /* 0x000000397e397223 */ /* 0x040fe40000000038 */
[C---:B------:R-:W-:Y:S01]  /*2980*/  FFMA R45, R126.reuse, R45, R14 ;  /* 0x0000002d7e2d7223 */ /* 0x040fe2000000000e */
[----:B------:R-:W-:Y:S01]  /*2990*/  LDS R56, [R10+-0x5e8] ;  /* 0xfffa18000a387984 */ /* 0x000fe20000000800 */
[----:B------:R-:W-:-:S02]  /*29a0*/  FFMA R69, R126, R37, R36 ;  /* 0x000000257e457223 */ /* 0x000fc40000000024 */
[C---:B------:R-:W-:Y:S01]  /*29b0*/  FFMA R41, R126.reuse, R41, R40 ;  /* 0x000000297e297223 */ /* 0x040fe20000000028 */
[----:B------:R-:W-:Y:S01]  /*29c0*/  LDS R78, [R10+-0x5b0] ;  /* 0xfffa50000a4e7984 */ /* 0x000fe20000000800 */
[C---:B------:R-:W-:Y:S02]  /*29d0*/  FFMA R61, R126.reuse, R61, R60 ;  /* 0x0000003d7e3d7223 */ /* 0x040fe4000000003c */
[C---:B------:R-:W-:Y:S02]  /*29e0*/  FFMA R49, R126.reuse, R49, R48 ;  /* 0x000000317e317223 */ /* 0x040fe40000000030 */
[----:B------:R-:W-:Y:S02]  /*29f0*/  FFMA R65, R126, R65, R64 ;  /* 0x000000417e417223 */ /* 0x000fe40000000040 */
[----:B------:R-:W2:Y:S01]  /*2a00*/  LDS R126, [R10+-0x508] ;  /* 0xfffaf8000a7e7984 */ /* 0x000ea20000000800 */
[-C--:B---3--:R-:W-:Y:S02]  /*2a10*/  FFMA R174, R170, R62.reuse, R209 ;  /* 0x0000003eaaae7223 */ /* 0x088fe400000000d1 */
[----:B------:R-:W-:Y:S01]  /*2a20*/  FFMA R190, R186, R62, R225 ;  /* 0x0000003ebabe7223 */ /* 0x000fe200000000e1 */
[----:B------:R-:W-:Y:S01]  /*2a30*/  LDS R209, [R10+-0x1f8] ;  /* 0xfffe08000ad17984 */ /* 0x000fe20000000800 */
[----:B0-----:R-:W-:-:S02]  /*2a40*/  FFMA R27, R34, R54, R27 ;  /* 0x00000036221b7223 */ /* 0x001fc4000000001b */
[C---:B------:R-:W-:Y:S01]  /*2a50*/  FFMA R28, R34.reuse, R58, R75 ;  /* 0x0000003a221c7223 */ /* 0x040fe2000000004b */
[----:B------:R-:W-:Y:S01]  /*2a60*/  LDS R225, [R10+-0x1c0] ;  /* 0xfffe40000ae17984 */ /* 0x000fe20000000800 */
[C---:B------:R-:W-:Y:S02]  /*2a70*/  FFMA R29, R34.reuse, R46, R29 ;  /* 0x0000002e221d7223 */ /* 0x040fe4000000001d */
[C---:B------:R-:W-:Y:S02]  /*2a80*/  FFMA R30, R34.reuse, R38, R73 ;  /* 0x00000026221e7223 */ /* 0x040fe40000000049 */
[C---:B------:R-:W-:Y:S02]  /*2a90*/  FFMA R31, R34.reuse, R42, R31 ;  /* 0x0000002a221f7223 */ /* 0x040fe4000000001f */
[----:B------:R-:W-:Y:S02]  /*2aa0*/  FFMA R32, R34, R62, R71 ;  /* 0x0000003e22207223 */ /* 0x000fe40000000047 */
[----:B-1----:R-:W-:-:S02]  /*2ab0*/  FFMA R246, R110, R54, R246 ;  /* 0x000000366ef67223 */ /* 0x002fc400000000f6 */
[C---:B------:R-:W-:Y:S02]  /*2ac0*/  FFMA R44, R110.reuse, R58, R44 ;  /* 0x0000003a6e2c7223 */ /* 0x040fe4000000002c */
[C---:B------:R-:W-:Y:S02]  /*2ad0*/  FFMA R244, R110.reuse, R46, R244 ;  /* 0x0000002e6ef47223 */ /* 0x040fe400000000f4 */
[C---:B------:R-:W-:Y:S02]  /*2ae0*/  FFMA R242, R110.reuse, R38, R242 ;  /* 0x000000266ef27223 */ /* 0x040fe400000000f2 */
[C---:B------:R-:W-:Y:S02]  /*2af0*/  FFMA R240, R110.reuse, R42, R240 ;  /* 0x0000002a6ef07223 */ /* 0x040fe400000000f0 */
[C---:B------:R-:W-:Y:S02]  /*2b00*/  FFMA R238, R110.reuse, R62, R238 ;  /* 0x0000003e6eee7223 */ /* 0x040fe400000000ee */
[----:B------:R-:W-:-:S02]  /*2b10*/  FFMA R236, R110, R50, R236 ;  /* 0x000000326eec7223 */ /* 0x000fc400000000ec */
[----:B------:R-:W-:Y:S02]  /*2b20*/  FFMA R234, R110, R66, R234 ;  /* 0x000000426eea7223 */ /* 0x000fe400000000ea */
[C---:B----4-:R-:W-:Y:S01]  /*2b30*/  FFMA R232, R94.reuse, R54, R232 ;  /* 0x000000365ee87223 */ /* 0x050fe200000000e8 */
[----:B------:R-:W0:Y:S01]  /*2b40*/  LDS R110, [R10+-0x540] ;  /* 0xfffac0000a6e7984 */ /* 0x000e220000000800 */
[C---:B------:R-:W-:Y:S02]  /*2b50*/  FFMA R230, R94.reuse, R58, R230 ;  /* 0x0000003a5ee67223 */ /* 0x040fe400000000e6 */
[C---:B------:R-:W-:Y:S02]  /*2b60*/  FFMA R228, R94.reuse, R46, R228 ;  /* 0x0000002e5ee47223 */ /* 0x040fe400000000e4 */
[----:B------:R-:W-:Y:S02]  /*2b70*/  FFMA R226, R94, R38, R226 ;  /* 0x000000265ee27223 */ /* 0x000fe400000000e2 */
[----:B--2---:R-:W-:-:S02]  /*2b80*/  FFMA R112, R126, R54, R139 ;  /* 0x000000367e707223 */ /* 0x004fc4000000008b */
[C---:B------:R-:W-:Y:S02]  /*2b90*/  FFMA R114, R126.reuse, R58, R137 ;  /* 0x0000003a7e727223 */ /* 0x040fe40000000089 */
[C---:B------:R-:W-:Y:S02]  /*2ba0*/  FFMA R116, R126.reuse, R46, R135 ;  /* 0x0000002e7e747223 */ /* 0x040fe40000000087 */
[C---:B------:R-:W-:Y:S02]  /*2bb0*/  FFMA R118, R126.reuse, R38, R133 ;  /* 0x000000267e767223 */ /* 0x040fe40000000085 */
[C---:B------:R-:W-:Y:S02]  /*2bc0*/  FFMA R120, R126.reuse, R42, R131 ;  /* 0x0000002a7e787223 */ /* 0x040fe40000000083 */
[C---:B------:R-:W-:Y:S02]  /*2bd0*/  FFMA R122, R126.reuse, R62, R129 ;  /* 0x0000003e7e7a7223 */ /* 0x040fe40000000081 */
[----:B------:R-:W-:Y:S01]  /*2be0*/  FFMA R124, R126, R50, R127 ;  /* 0x000000327e7c7223 */ /* 0x000fe2000000007f */
[----:B------:R-:W-:Y:S01]  /*2bf0*/  LDS R129, [R10+-0x310] ;  /* 0xfffcf0000a817984 */ /* 0x000fe20000000800 */
[----:B------:R-:W-:-:S02]  /*2c00*/  FFMA R224, R94, R42, R224 ;  /* 0x0000002a5ee07223 */ /* 0x000fc400000000e0 */
[C---:B------:R-:W-:Y:S02]  /*2c10*/  FFMA R222, R94.reuse, R62, R222 ;  /* 0x0000003e5ede7223 */ /* 0x040fe400000000de */
[C---:B------:R-:W-:Y:S02]  /*2c20*/  FFMA R220, R94.reuse, R50, R220 ;  /* 0x000000325edc7223 */ /* 0x040fe400000000dc */
[-C--:B------:R-:W-:Y:S02]  /*2c30*/  FFMA R218, R94, R66.reuse, R218 ;  /* 0x000000425eda7223 */ /* 0x080fe400000000da */
[----:B------:R-:W-:Y:S01]  /*2c40*/  FFMA R126, R126, R66, R125 ;  /* 0x000000427e7e7223 */ /* 0x000fe2000000007d */
[----:B------:R-:W1:Y:S01]  /*2c50*/  LDS R94, [R10+-0x578] ;  /* 0xfffa88000a5e7984 */ /* 0x000e620000000800 */
[-C--:B------:R-:W-:Y:S02]  /*2c60*/  FFMA R48, R56, R62.reuse, R193 ;  /* 0x0000003e38307223 */ /* 0x080fe400000000c1 */
[-C--:B------:R-:W-:Y:S01]  /*2c70*/  FFMA R138, R142, R62.reuse, R113 ;  /* 0x0000003e8e8a7223 */ /* 0x080fe20000000071 */
[----:B------:R-:W2:Y:S01]  /*2c80*/  LDS R125, [R10+-0x3b8] ;  /* 0xfffc48000a7d7984 */ /* 0x000ea20000000800 */
[----:B------:R-:W-:-:S02]  /*2c90*/  FFMA R74, R78, R62, R177 ;  /* 0x0000003e4e4a7223 */ /* 0x000fc400000000b1 */
[C---:B------:R-:W-:Y:S01]  /*2ca0*/  FFMA R33, R34.reuse, R50, R33 ;  /* 0x0000003222217223 */ /* 0x040fe20000000021 */
[----:B------:R-:W3:Y:S01]  /*2cb0*/  LDS R193, [R10+-0x230] ;  /* 0xfffdd0000ac17984 */ /* 0x000ee20000000800 */
[----:B------:R-:W-:Y:S02]  /*2cc0*/  FFMA R34, R34, R66, R35 ;  /* 0x0000004222227223 */ /* 0x000fe40000000023 */
[-C--:B------:R-:W-:Y:S01]  /*2cd0*/  FFMA R216, R202, R54.reuse, R251 ;  /* 0x00000036cad87223 */ /* 0x080fe200000000fb */
[----:B------:R-:W4:Y:S01]  /*2ce0*/  LDS R113, [R10+-0x348] ;  /* 0xfffcb8000a717984 */ /* 0x000f220000000800 */
[-C--:B------:R-:W-:Y:S02]  /*2cf0*/  FFMA R200, R186, R54.reuse, R235 ;  /* 0x00000036bac87223 */ /* 0x080fe400000000eb */
[-C--:B------:R-:W-:Y:S01]  /*2d00*/  FFMA R184, R170, R54.reuse, R219 ;  /* 0x00000036aab87223 */ /* 0x080fe200000000db */
[----:B------:R-:W5:Y:S01]  /*2d10*/  LDS R177, [R10+-0x268] ;  /* 0xfffd98000ab17984 */ /* 0x000f620000000800 */
[----:B------:R-:W-:-:S02]  /*2d20*/  FFMA R168, R56, R54, R203 ;  /* 0x0000003638a87223 */ /* 0x000fc400000000cb */
[-C--:B------:R-:W-:Y:S02]  /*2d30*/  FFMA R60, R78, R54.reuse, R187 ;  /* 0x000000364e3c7223 */ /* 0x080fe400000000bb */
[-C--:B0-----:R-:W-:Y:S02]  /*2d40*/  FFMA R96, R110, R54.reuse, R155 ;  /* 0x000000366e607223 */ /* 0x081fe4000000009b */
[-C--:B------:R-:W-:Y:S02]  /*2d50*/  FFMA R128, R142, R54.reuse, R123 ;  /* 0x000000368e807223 */ /* 0x080fe4000000007b */
[-C--:B------:R-:W-:Y:S02]  /*2d60*/  FFMA R144, R158, R54.reuse, R107 ;  /* 0x000000369e907223 */ /* 0x080fe4000000006b */
[-C--:B------:R-:W-:Y:S02]  /*2d70*/  FFMA R11, R18, R54.reuse, R11 ;  /* 0x00000036120b7223 */ /* 0x080fe4000000000b */
[----:B------:R-:W-:-:S02]  /*2d80*/  FFMA R19, R26, R54, R19 ;  /* 0x000000361a137223 */ /* 0x000fc40000000013 */
[C---:B------:R-:W-:Y:S02]  /*2d90*/  FFMA R64, R78.reuse, R58, R185 ;  /* 0x0000003a4e407223 */ /* 0x040fe400000000b9 */
[C---:B------:R-:W-:Y:S02]  /*2da0*/  FFMA R68, R78.reuse, R46, R183 ;  /* 0x0000002e4e447223 */ /* 0x040fe400000000b7 */
[C---:B------:R-:W-:Y:S02]  /*2db0*/  FFMA R70, R78.reuse, R38, R181 ;  /* 0x000000264e467223 */ /* 0x040fe400000000b5 */
[C---:B------:R-:W-:Y:S02]  /*2dc0*/  FFMA R72, R78.reuse, R42, R179 ;  /* 0x0000002a4e487223 */ /* 0x040fe400000000b3 */
[----:B------:R-:W-:Y:S02]  /*2dd0*/  FFMA R76, R78, R50, R175 ;  /* 0x000000324e4c7223 */ /* 0x000fe400000000af */
[----:B-1----:R-:W-:-:S02]  /*2de0*/  FFMA R80, R94, R54, R171 ;  /* 0x000000365e507223 */ /* 0x002fc400000000ab */
[C---:B------:R-:W-:Y:S02]  /*2df0*/  FFMA R82, R94.reuse, R58, R169 ;  /* 0x0000003a5e527223 */ /* 0x040fe400000000a9 */
[----:B--2---:R-:W-:Y:S02]  /*2e00*/  FFMA R35, R125, R54, R53 ;  /* 0x000000367d237223 */ /* 0x004fe40000000035 */
[C---:B------:R-:W-:Y:S01]  /*2e10*/  FFMA R84, R94.reuse, R46, R167 ;  /* 0x0000002e5e547223 */ /* 0x040fe200000000a7 */
[----:B------:R-:W0:Y:S01]  /*2e20*/  LDS R54, [R10+-0x150] ;  /* 0xfffeb0000a367984 */ /* 0x000e220000000800 */
[C---:B------:R-:W-:Y:S02]  /*2e30*/  FFMA R86, R94.reuse, R38, R165 ;  /* 0x000000265e567223 */ /* 0x040fe400000000a5 */
[C---:B------:R-:W-:Y:S02]  /*2e40*/  FFMA R88, R94.reuse, R42, R163 ;  /* 0x0000002a5e587223 */ /* 0x040fe400000000a3 */
[----:B------:R-:W-:-:S02]  /*2e50*/  FFMA R90, R94, R62, R161 ;  /* 0x0000003e5e5a7223 */ /* 0x000fc400000000a1 */
[----:B------:R-:W-:Y:S01]  /*2e60*/  FFMA R92, R94, R50, R159 ;  /* 0x000000325e5c7223 */ /* 0x000fe2000000009f */
[----:B------:R-:W-:Y:S01]  /*2e70*/  LDS R161, [R10+-0x2a0] ;  /* 0xfffd60000aa17984 */ /* 0x000fe20000000800 */
[-C--:B------:R-:W-:Y:S02]  /*2e80*/  FFMA R78, R78, R66.reuse, R173 ;  /* 0x000000424e4e7223 */ /* 0x080fe400000000ad */
[----:B------:R-:W-:Y:S02]  /*2e90*/  FFMA R94, R94, R66, R157 ;  /* 0x000000425e5e7223 */ /* 0x000fe4000000009d */
[-C--:B------:R-:W-:Y:S02]  /*2ea0*/  FFMA R98, R110, R58.reuse, R153 ;  /* 0x0000003a6e627223 */ /* 0x080fe40000000099 */
[C---:B------:R-:W-:Y:S02]  /*2eb0*/  FFMA R130, R142.reuse, R58, R121 ;  /* 0x0000003a8e827223 */ /* 0x040fe40000000079 */
[----:B------:R-:W-:-:S02]  /*2ec0*/  FFMA R132, R142, R46, R119 ;  /* 0x0000002e8e847223 */ /* 0x000fc40000000077 */
[C---:B------:R-:W-:Y:S02]  /*2ed0*/  FFMA R134, R142.reuse, R38, R117 ;  /* 0x000000268e867223 */ /* 0x040fe40000000075 */
[C---:B------:R-:W-:Y:S02]  /*2ee0*/  FFMA R136, R142.reuse, R42, R115 ;  /* 0x0000002a8e887223 */ /* 0x040fe40000000073 */
[----:B------:R-:W-:Y:S02]  /*2ef0*/  FFMA R140, R142, R50, R111 ;  /* 0x000000328e8c7223 */ /* 0x000fe4000000006f */
[C---:B------:R-:W-:Y:S02]  /*2f00*/  FFMA R214, R202.reuse, R58, R249 ;  /* 0x0000003acad67223 */ /* 0x040fe400000000f9 */
[C---:B------:R-:W-:Y:S02]  /*2f10*/  FFMA R212, R202.reuse, R46, R247 ;  /* 0x0000002ecad47223 */ /* 0x040fe400000000f7 */
[----:B------:R-:W-:-:S02]  /*2f20*/  FFMA R210, R202, R38, R245 ;  /* 0x00000026cad27223 */ /* 0x000fc400000000f5 */
[C---:B------:R-:W-:Y:S02]  /*2f30*/  FFMA R208, R202.reuse, R42, R243 ;  /* 0x0000002acad07223 */ /* 0x040fe400000000f3 */
[C---:B------:R-:W-:Y:S02]  /*2f40*/  FFMA R206, R202.reuse, R62, R241 ;  /* 0x0000003ecace7223 */ /* 0x040fe400000000f1 */
[----:B------:R-:W-:Y:S01]  /*2f50*/  FFMA R204, R202, R50, R239 ;  /* 0x00000032cacc7223 */ /* 0x000fe200000000ef */
[----:B------:R-:W-:Y:S01]  /*2f60*/  LDS R241, [R10+-0x188] ;  /* 0xfffe78000af17984 */ /* 0x000fe20000000800 */
[C---:B------:R-:W-:Y:S02]  /*2f70*/  FFMA R198, R186.reuse, R58, R233 ;  /* 0x0000003abac67223 */ /* 0x040fe400000000e9 */
[C---:B------:R-:W-:Y:S02]  /*2f80*/  FFMA R196, R186.reuse, R46, R231 ;  /* 0x0000002ebac47223 */ /* 0x040fe400000000e7 */
[----:B------:R-:W-:-:S02]  /*2f90*/  FFMA R194, R186, R38, R229 ;  /* 0x00000026bac27223 */ /* 0x000fc400000000e5 */
[C---:B------:R-:W-:Y:S02]  /*2fa0*/  FFMA R192, R186.reuse, R42, R227 ;  /* 0x0000002abac07223 */ /* 0x040fe400000000e3 */
[----:B------:R-:W-:Y:S02]  /*2fb0*/  FFMA R188, R186, R50, R223 ;  /* 0x00000032babc7223 */ /* 0x000fe400000000df */
        /* <DEDUP_REMOVED lines=14> */
[----:B------:R-:W-:Y:S01]  /*30a0*/  FFMA R108, R110, R50, R143 ;  /* 0x000000326e6c7223 */ /* 0x000fe2000000008f */
[----:B------:R-:W-:Y:S01]  /*30b0*/  LDS R145, [R10+-0x2d8] ;  /* 0xfffd28000a917984 */ /* 0x000fe20000000800 */
[----:B------:R-:W-:-:S02]  /*30c0*/  FFMA R142, R142, R66, R109 ;  /* 0x000000428e8e7223 */ /* 0x000fc4000000006d */
[C---:B------:R-:W-:Y:S01]  /*30d0*/  FFMA R146, R158.reuse, R58, R105 ;  /* 0x0000003a9e927223 */ /* 0x040fe20000000069 */
[----:B------:R-:W1:Y:S01]  /*30e0*/  LDS R109, [R10+-0x380] ;  /* 0xfffc80000a6d7984 */ /* 0x000e620000000800 */
        /* <DEDUP_REMOVED lines=25> */
[----:B------:R-:W-:Y:S02]  /*3280*/  FFMA R66, R125, R66, R65 ;  /* 0x000000427d427223 */ /* 0x000fe40000000041 */
[C---:B---3--:R-:W-:Y:S02]  /*3290*/  FFMA R179, R193.reuse, R55, R60 ;  /* 0x00000037c1b37223 */ /* 0x048fe4000000003c */
[C---:B------:R-:W-:Y:S01]  /*32a0*/  FFMA R181, R193.reuse, R59, R64 ;  /* 0x0000003bc1b57223 */ /* 0x040fe20000000040 */
[----:B------:R-:W-:Y:S01]  /*32b0*/  LDS R60, [R10+-0x70] ;  /* 0xffff90000a3c7984 */ /* 0x000fe20000000800 */
[----:B------:R-:W-:-:S02]  /*32c0*/  FFMA R183, R193, R47, R68 ;  /* 0x0000002fc1b77223 */ /* 0x000fc40000000044 */
[C---:B------:R-:W-:Y:S02]  /*32d0*/  FFMA R185, R193.reuse, R39, R70 ;  /* 0x00000027c1b97223 */ /* 0x040fe40000000046 */
[C---:B------:R-:W-:Y:S02]  /*32e0*/  FFMA R187, R193.reuse, R43, R72 ;  /* 0x0000002bc1bb7223 */ /* 0x040fe40000000048 */
[C---:B------:R-:W-:Y:S02]  /*32f0*/  FFMA R189, R193.reuse, R63, R74 ;  /* 0x0000003fc1bd7223 */ /* 0x040fe4000000004a */
[----:B------:R-:W-:Y:S01]  /*3300*/  FFMA R191, R193, R51, R76 ;  /* 0x00000033c1bf7223 */ /* 0x000fe2000000004c */
[----:B------:R-:W-:Y:S01]  /*3310*/  LDS.128 R72, [R5+-0x170] ;  /* 0xfffe900005487984 */ /* 0x000fe20000000c00 */
[C---:B------:R-:W-:Y:S02]  /*3320*/  FFMA R195, R209.reuse, R55, R80 ;  /* 0x00000037d1c37223 */ /* 0x040fe40000000050 */
[----:B------:R-:W-:-:S02]  /*3330*/  FFMA R197, R209, R59, R82 ;  /* 0x0000003bd1c57223 */ /* 0x000fc40000000052 */
[C---:B------:R-:W-:Y:S01]  /*3340*/  FFMA R199, R209.reuse, R47, R84 ;  /* 0x0000002fd1c77223 */ /* 0x040fe20000000054 */
[----:B------:R-:W-:Y:S01]  /*3350*/  LDS.128 R80, [R5+-0x70] ;  /* 0xffff900005507984 */ /* 0x000fe20000000c00 */
[C---:B------:R-:W-:Y:S02]  /*3360*/  FFMA R201, R209.reuse, R39, R86 ;  /* 0x00000027d1c97223 */ /* 0x040fe40000000056 */
[C---:B------:R-:W-:Y:S01]  /*3370*/  FFMA R203, R209.reuse, R43, R88 ;  /* 0x0000002bd1cb7223 */ /* 0x040fe20000000058 */
[----:B------:R-:W-:Y:S01]  /*3380*/  LDS.128 R84, [R5+0x10] ;  /* 0x0000100005547984 */ /* 0x000fe20000000c00 */
[C---:B------:R-:W-:Y:S02]  /*3390*/  FFMA R205, R209.reuse, R63, R90 ;  /* 0x0000003fd1cd7223 */ /* 0x040fe4000000005a */
[----:B------:R-:W-:Y:S01]  /*33a0*/  FFMA R207, R209, R51, R92 ;  /* 0x00000033d1cf7223 */ /* 0x000fe2000000005c */
[----:B------:R-:W-:Y:S01]  /*33b0*/  LDS.128 R88, [R5+0x90] ;  /* 0x0000900005587984 */ /* 0x000fe20000000c00 */
[----:B------:R-:W-:-:S02]  /*33c0*/  FFMA R38, R125, R38, R69 ;  /* 0x000000267d267223 */ /* 0x000fc40000000045 */
[----:B----4-:R-:W-:Y:S01]  /*33d0*/  FFMA R65, R113, R55, R232 ;  /* 0x0000003771417223 */ /* 0x010fe200000000e8 */
[----:B------:R-:W-:Y:S01]  /*33e0*/  LDS.128 R68, [R5+-0x1f0] ;  /* 0xfffe100005447984 */ /* 0x000fe20000000c00 */
[-C--:B------:R-:W-:Y:S02]  /*33f0*/  FFMA R193, R193, R67.reuse, R78 ;  /* 0x00000043c1c17223 */ /* 0x080fe4000000004e */
[----:B------:R-:W-:Y:S01]  /*3400*/  FFMA R209, R209, R67, R94 ;  /* 0x00000043d1d17223 */ /* 0x000fe2000000005e */
[----:B------:R-:W-:Y:S01]  /*3410*/  LDS.128 R76, [R5+-0xf0] ;  /* 0xffff1000054c7984 */ /* 0x000fe20000000c00 */
[C---:B------:R-:W-:Y:S02]  /*3420*/  FFMA R211, R225.reuse, R55, R96 ;  /* 0x00000037e1d37223 */ /* 0x040fe40000000060 */
[----:B------:R-:W-:Y:S01]  /*3430*/  FFMA R213, R225, R59, R98 ;  /* 0x0000003be1d57223 */ /* 0x000fe20000000062 */
[----:B------:R-:W-:Y:S01]  /*3440*/  LDS.128 R92, [R5+0x110] ;  /* 0x00011000055c7984 */ /* 0x000fe20000000c00 */
[----:B-----5:R-:W-:-:S02]  /*3450*/  FFMA R163, R177, R55, R168 ;  /* 0x00000037b1a37223 */ /* 0x020fc400000000a8 */
[C---:B------:R-:W-:Y:S01]  /*3460*/  FFMA R165, R177.reuse, R59, R166 ;  /* 0x0000003bb1a57223 */ /* 0x040fe200000000a6 */
[----:B------:R-:W2:Y:S01]  /*3470*/  LDS R232, [R10+0x1c0] ;  /* 0x0001c0000ae87984 */ /* 0x000ea20000000800 */
[C---:B------:R-:W-:Y:S02]  /*3480*/  FFMA R167, R177.reuse, R47, R164 ;  /* 0x0000002fb1a77223 */ /* 0x040fe400000000a4 */
[C---:B------:R-:W-:Y:S01]  /*3490*/  FFMA R169, R177.reuse, R39, R162 ;  /* 0x00000027b1a97223 */ /* 0x040fe200000000a2 */
[----:B------:R3:W4:Y:S01]  /*34a0*/  LDS.128 R96, [R5+0x190] ;  /* 0x0001900005607984 */ /* 0x0007220000000c00 */
[C---:B------:R-:W-:Y:S02]  /*34b0*/  FFMA R171, R177.reuse, R43, R160 ;  /* 0x0000002bb1ab7223 */ /* 0x040fe400000000a0 */
[C---:B------:R-:W-:Y:S01]  /*34c0*/  FFMA R173, R177.reuse, R63, R48 ;  /* 0x0000003fb1ad7223 */ /* 0x040fe20000000030 */
[----:B------:R-:W-:Y:S01]  /*34d0*/  LDS R168, [R10+0xe0] ;  /* 0x0000e0000aa87984 */ /* 0x000fe20000000800 */
[----:B------:R-:W-:-:S02]  /*34e0*/  FFMA R175, R177, R51, R52 ;  /* 0x00000033b1af7223 */ /* 0x000fc40000000034 */
[----:B------:R-:W-:Y:S01]  /*34f0*/  FFMA R36, R125, R58, R57 ;  /* 0x0000003a7d247223 */ /* 0x000fe20000000039 */
[----:B------:R-:W5:Y:S01]  /*3500*/  LDS R48, [R10+-0x118] ;  /* 0xfffee8000a307984 */ /* 0x000f620000000800 */
[----:B------:R-:W-:Y:S01]  /*3510*/  FFMA R177, R177, R67, R56 ;  /* 0x00000043b1b17223 */ /* 0x000fe20000000038 */
[----:B---3--:R-:W-:Y:S01]  /*3520*/  IADD3 R5, R5, 0x20, RZ ;  /* 0x0000002005057810 */ /* 0x008fe20007ffe0ff */
[C---:B0-----:R-:W-:Y:S01]  /*3530*/  FFMA R243, R54.reuse, R55, R128 ;  /* 0x0000003736f37223 */ /* 0x041fe20000000080 */
[----:B------:R-:W0:Y:S01]  /*3540*/  LDS R56, [R10+-0xe0] ;  /* 0xffff20000a387984 */ /* 0x000e220000000800 */
[C---:B------:R-:W-:Y:S02]  /*3550*/  FFMA R245, R54.reuse, R59, R130 ;  /* 0x0000003b36f57223 */ /* 0x040fe40000000082 */
[C---:B------:R-:W-:Y:S01]  /*3560*/  FFMA R247, R54.reuse, R47, R132 ;  /* 0x0000002f36f77223 */ /* 0x040fe20000000084 */
[----:B------:R-:W3:Y:S01]  /*3570*/  LDS R58, [R10+-0xa8] ;  /* 0xffff58000a3a7984 */ /* 0x000ee20000000800 */
[----:B------:R-:W-:-:S02]  /*3580*/  FFMA R249, R54, R39, R134 ;  /* 0x0000002736f97223 */ /* 0x000fc40000000086 */
[C---:B------:R-:W-:Y:S01]  /*3590*/  FFMA R251, R54.reuse, R43, R136 ;  /* 0x0000002b36fb7223 */ /* 0x040fe20000000088 */
[----:B------:R-:W-:Y:S01]  /*35a0*/  LDS R52, [R10] ;  /* 0x000000000a347984 */ /* 0x000fe20000000800 */
[C---:B------:R-:W-:Y:S02]  /*35b0*/  FFMA R138, R54.reuse, R63, R138 ;  /* 0x0000003f368a7223 */ /* 0x040fe4000000008a */
[C---:B------:R-:W-:Y:S01]  /*35c0*/  FFMA R140, R54.reuse, R51, R140 ;  /* 0x00000033368c7223 */ /* 0x040fe2000000008c */
[----:B------:R-:W-:Y:S01]  /*35d0*/  LDS R130, [R10+0xa8] ;  /* 0x0000a8000a827984 */ /* 0x000fe20000000800 */
[----:B------:R-:W-:Y:S02]  /*35e0*/  FFMA R142, R54, R67, R142 ;  /* 0x00000043368e7223 */ /* 0x000fe4000000008e */
[C---:B------:R-:W-:Y:S01]  /*35f0*/  FFMA R215, R225.reuse, R47, R100 ;  /* 0x0000002fe1d77223 */ /* 0x040fe20000000064 */
[----:B------:R-:W0:Y:S01]  /*3600*/  LDS R54, [R10+-0x38] ;  /* 0xffffc8000a367984 */ /* 0x000e220000000800 */
[----:B------:R-:W-:-:S02]  /*3610*/  FFMA R217, R225, R39, R102 ;  /* 0x00000027e1d97223 */ /* 0x000fc40000000066 */
[C---:B------:R-:W-:Y:S01]  /*3620*/  FFMA R219, R225.reuse, R43, R104 ;  /* 0x0000002be1db7223 */ /* 0x040fe20000000068 */
[----:B------:R-:W-:Y:S01]  /*3630*/  LDS R100, [R10+0x38] ;  /* 0x000038000a647984 */ /* 0x000fe20000000800 */
[C---:B------:R-:W-:Y:S02]  /*3640*/  FFMA R221, R225.reuse, R63, R106 ;  /* 0x0000003fe1dd7223 */ /* 0x040fe4000000006a */
[----:B------:R-:W-:Y:S02]  /*3650*/  FFMA R223, R225, R51, R108 ;  /* 0x00000033e1df7223 */ /* 0x000fe4000000006c */
[C---:B------:R-:W-:Y:S02]  /*3660*/  FFMA R37, R125.reuse, R46, R45 ;  /* 0x0000002e7d257223 */ /* 0x040fe4000000002d */
[C---:B------:R-:W-:Y:S02]  /*3670*/  FFMA R42, R125.reuse, R42, R41 ;  /* 0x0000002a7d2a7223 */ /* 0x040fe40000000029 */
[----:B------:R-:W-:-:S02]  /*3680*/  FFMA R40, R125, R62, R61 ;  /* 0x0000003e7d287223 */ /* 0x000fc4000000003d */
[----:B------:R-:W-:Y:S02]  /*3690*/  FFMA R50, R125, R50, R49 ;  /* 0x000000327d327223 */ /* 0x000fe40000000031 */
[----:B------:R-:W-:Y:S02]  /*36a0*/  FFMA R225, R225, R67, R110 ;  /* 0x00000043e1e17223 */ /* 0x000fe4000000006e */
[C---:B-1----:R-:W-:Y:S02]  /*36b0*/  FFMA R41, R109.reuse, R55, R246 ;  /* 0x000000376d297223 */ /* 0x042fe400000000f6 */
[C---:B------:R-:W-:Y:S02]  /*36c0*/  FFMA R44, R109.reuse, R59, R44 ;  /* 0x0000003b6d2c7223 */ /* 0x040fe4000000002c */
[C---:B------:R-:W-:Y:S02]  /*36d0*/  FFMA R45, R109.reuse, R47, R244 ;  /* 0x0000002f6d2d7223 */ /* 0x040fe400000000f4 */
[----:B------:R-:W-:-:S02]  /*36e0*/  FFMA R46, R109, R39, R242 ;  /* 0x000000276d2e7223 */ /* 0x000fc400000000f2 */
[C---:B------:R-:W-:Y:S02]  /*36f0*/  FFMA R49, R109.reuse, R43, R240 ;  /* 0x0000002b6d317223 */ /* 0x040fe400000000f0 */
[C---:B------:R-:W-:Y:S02]  /*3700*/  FFMA R53, R109.reuse, R63, R238 ;  /* 0x0000003f6d357223 */ /* 0x040fe400000000ee */
[C---:B------:R-:W-:Y:S02]  /*3710*/  FFMA R57, R109.reuse, R51, R236 ;  /* 0x000000336d397223 */ /* 0x040fe400000000ec */
[----:B------:R-:W-:Y:S02]  /*3720*/  FFMA R61, R109, R67, R234 ;  /* 0x000000436d3d7223 */ /* 0x000fe400000000ea */
[C---:B------:R-:W-:Y:S02]  /*3730*/  FFMA R101, R113.reuse, R59, R230 ;  /* 0x0000003b71657223 */ /* 0x040fe400000000e6 */
[----:B------:R-:W-:-:S02]  /*3740*/  FFMA R103, R113, R47, R228 ;  /* 0x0000002f71677223 */ /* 0x000fc400000000e4 */
[C---:B------:R-:W-:Y:S02]  /*3750*/  FFMA R105, R113.reuse, R39, R226 ;  /* 0x0000002771697223 */ /* 0x040fe400000000e2 */
[C---:B------:R-:W-:Y:S02]  /*3760*/  FFMA R107, R113.reuse, R43, R224 ;  /* 0x0000002b716b7223 */ /* 0x040fe400000000e0 */
[C---:B------:R-:W-:Y:S02]  /*3770*/  FFMA R109, R113.reuse, R63, R222 ;  /* 0x0000003f716d7223 */ /* 0x040fe400000000de */
[C---:B------:R-:W-:Y:S02]  /*3780*/  FFMA R111, R113.reuse, R51, R220 ;  /* 0x00000033716f7223 */ /* 0x040fe400000000dc */
[----:B------:R-:W-:Y:S02]  /*3790*/  FFMA R113, R113, R67, R218 ;  /* 0x0000004371717223 */ /* 0x000fe400000000da */
[----:B------:R-:W-:-:S02]  /*37a0*/  FFMA R115, R129, R55, R216 ;  /* 0x0000003781737223 */ /* 0x000fc400000000d8 */
[-C--:B--2---:R-:W-:Y:S01]  /*37b0*/  FFMA R218, R68, R232.reuse, R211 ;  /* 0x000000e844da7223 */ /* 0x084fe200000000d3 */
[----:B------:R-:W1:Y:S01]  /*37c0*/  LDS R216, [R10+0x188] ;  /* 0x000188000ad87984 */ /* 0x000e620000000800 */
[-C--:B------:R-:W-:Y:S02]  /*37d0*/  FFMA R220, R72, R232.reuse, R213 ;  /* 0x000000e848dc7223 */ /* 0x080fe400000000d5 */
[-C--:B------:R-:W-:Y:S02]  /*37e0*/  FFMA R222, R76, R232.reuse, R215 ;  /* 0x000000e84cde7223 */ /* 0x080fe400000000d7 */
[-C--:B------:R-:W-:Y:S02]  /*37f0*/  FFMA R224, R80, R232.reuse, R217 ;  /* 0x000000e850e07223 */ /* 0x080fe400000000d9 */
[-C--:B------:R-:W-:Y:S02]  /*3800*/  FFMA R226, R84, R232.reuse, R219 ;  /* 0x000000e854e27223 */ /* 0x080fe400000000db */
[----:B------:R-:W-:-:S02]  /*3810*/  FFMA R228, R88, R232, R221 ;  /* 0x000000e858e47223 */ /* 0x000fc400000000dd */
[-C--:B------:R-:W-:Y:S02]  /*3820*/  FFMA R230, R92, R232.reuse, R223 ;  /* 0x000000e85ce67223 */ /* 0x080fe400000000df */
[----:B----4-:R-:W-:Y:S02]  /*3830*/  FFMA R232, R96, R232, R225 ;  /* 0x000000e860e87223 */ /* 0x010fe400000000e1 */
[----:B------:R-:W2:Y:S01]  /*3840*/  LDS R225, [R10+0x578] ;  /* 0x000578000ae17984 */ /* 0x000ea20000000800 */
[C---:B------:R-:W-:Y:S02]  /*3850*/  FFMA R117, R129.reuse, R59, R214 ;  /* 0x0000003b81757223 */ /* 0x040fe400000000d6 */
[C---:B------:R-:W-:Y:S02]  /*3860*/  FFMA R121, R129.reuse, R39, R210 ;  /* 0x0000002781797223 */ /* 0x040fe400000000d2 */
[----:B------:R-:W-:Y:S02]  /*3870*/  FFMA R123, R129, R43, R208 ;  /* 0x0000002b817b7223 */ /* 0x000fe400000000d0 */
[----:B------:R-:W-:-:S02]  /*3880*/  FFMA R133, R145, R59, R198 ;  /* 0x0000003b91857223 */ /* 0x000fc400000000c6 */
[C---:B------:R-:W-:Y:S02]  /*3890*/  FFMA R137, R145.reuse, R39, R194 ;  /* 0x0000002791897223 */ /* 0x040fe400000000c2 */
[----:B------:R-:W-:Y:S02]  /*38a0*/  FFMA R139, R145, R43, R192 ;  /* 0x0000002b918b7223 */ /* 0x000fe400000000c0 */
[C---:B------:R-:W-:Y:S02]  /*38b0*/  FFMA R149, R161.reuse, R59, R182 ;  /* 0x0000003ba1957223 */ /* 0x040fe400000000b6 */
[C---:B------:R-:W-:Y:S02]  /*38c0*/  FFMA R153, R161.reuse, R39, R178 ;  /* 0x00000027a1997223 */ /* 0x040fe400000000b2 */
[----:B------:R-:W-:Y:S02]  /*38d0*/  FFMA R155, R161, R43, R176 ;  /* 0x0000002ba19b7223 */ /* 0x000fe400000000b0 */
[----:B------:R-:W-:-:S02]  /*38e0*/  FFMA R227, R241, R55, R112 ;  /* 0x00000037f1e37223 */ /* 0x000fc40000000070 */
[C---:B------:R-:W-:Y:S02]  /*38f0*/  FFMA R229, R241.reuse, R59, R114 ;  /* 0x0000003bf1e57223 */ /* 0x040fe40000000072 */
[C---:B------:R-:W-:Y:S01]  /*3900*/  FFMA R233, R241.reuse, R39, R118 ;  /* 0x00000027f1e97223 */ /* 0x040fe20000000076 */
[----:B------:R-:W4:Y:S01]  /*3910*/  LDS R114, [R10+0x70] ;  /* 0x000070000a727984 */ /* 0x000f220000000800 */
[----:B------:R-:W-:Y:S02]  /*3920*/  FFMA R235, R241, R43, R120 ;  /* 0x0000002bf1eb7223 */ /* 0x000fe40000000078 */
[C---:B-----5:R-:W-:Y:S02]  /*3930*/  FFMA R146, R48.reuse, R59, R146 ;  /* 0x0000003b30927223 */ /* 0x060fe40000000092 */
[C---:B------:R-:W-:Y:S02]  /*3940*/  FFMA R150, R48.reuse, R39, R150 ;  /* 0x0000002730967223 */ /* 0x040fe40000000096 */
[----:B------:R-:W-:-:S02]  /*3950*/  FFMA R152, R48, R43, R152 ;  /* 0x0000002b30987223 */ /* 0x000fc40000000098 */
[C---:B0-----:R-:W-:Y:S02]  /*3960*/  FFMA R12, R56.reuse, R59, R12 ;  /* 0x0000003b380c7223 */ /* 0x041fe4000000000c */
[C---:B------:R-:W-:Y:S02]  /*3970*/  FFMA R14, R56.reuse, R39, R14 ;  /* 0x00000027380e7223 */ /* 0x040fe4000000000e */
[----:B------:R-:W-:Y:S02]  /*3980*/  FFMA R15, R56, R43, R15 ;  /* 0x0000002b380f7223 */ /* 0x000fe4000000000f */
[C---:B---3--:R-:W-:Y:S02]  /*3990*/  FFMA R20, R58.reuse, R59, R20 ;  /* 0x0000003b3a147223 */ /* 0x048fe40000000014 */
        /* <DEDUP_REMOVED lines=9> */
[----:B------:R-:W-:Y:S02]  /*3a30*/  FFMA R125, R129, R63, R206 ;  /* 0x0000003f817d7223 */ /* 0x000fe400000000ce */
[C---:B------:R-:W-:Y:S02]  /*3a40*/  FFMA R131, R145.reuse, R55, R200 ;  /* 0x0000003791837223 */ /* 0x040fe400000000c8 */
[C---:B------:R-:W-:Y:S01]  /*3a50*/  FFMA R135, R145.reuse, R47, R196 ;  /* 0x0000002f91877223 */ /* 0x040fe200000000c4 */
[----:B------:R-:W-:Y:S01]  /*3a60*/  LDS R200, [R10+0x150] ;  /* 0x000150000ac87984 */ /* 0x000fe20000000800 */
[----:B------:R-:W-:Y:S02]  /*3a70*/  FFMA R141, R145, R63, R190 ;  /* 0x0000003f918d7223 */ /* 0x000fe400000000be */
[----:B------:R-:W-:-:S02]  /*3a80*/  FFMA R147, R161, R55, R184 ;  /* 0x00000037a1937223 */ /* 0x000fc400000000b8 */
[C---:B------:R-:W-:Y:S01]  /*3a90*/  FFMA R151, R161.reuse, R47, R180 ;  /* 0x0000002fa1977223 */ /* 0x040fe200000000b4 */
[----:B------:R-:W0:Y:S01]  /*3aa0*/  LDS R184, [R10+0x118] ;  /* 0x000118000ab87984 */ /* 0x000e220000000800 */
[----:B------:R-:W-:Y:S02]  /*3ab0*/  FFMA R157, R161, R63, R174 ;  /* 0x0000003fa19d7223 */ /* 0x000fe400000000ae */
[C---:B------:R-:W-:Y:S02]  /*3ac0*/  FFMA R231, R241.reuse, R47, R116 ;  /* 0x0000002ff1e77223 */ /* 0x040fe40000000074 */
[----:B------:R-:W-:Y:S02]  /*3ad0*/  FFMA R237, R241, R63, R122 ;  /* 0x0000003ff1ed7223 */ /* 0x000fe4000000007a */
        /* <DEDUP_REMOVED lines=15> */
[----:B------:R-:W-:Y:S01]  /*3bd0*/  FFMA R37, R54, R47, R37 ;  /* 0x0000002f36257223 */ /* 0x000fe20000000025 */
[----:B------:R-:W-:Y:S01]  /*3be0*/  LDS R55, [R10+0x310] ;  /* 0x000310000a377984 */ /* 0x000fe20000000800 */
[----:B------:R-:W-:Y:S02]  /*3bf0*/  FFMA R36, R68, R52, R41 ;  /* 0x0000003444247223 */ /* 0x000fe40000000029 */
[C---:B------:R-:W-:Y:S01]  /*3c00*/  FFMA R38, R52.reuse, R76, R45 ;  /* 0x0000004c34267223 */ /* 0x040fe2000000002d */
[----:B------:R-:W3:Y:S01]  /*3c10*/  LDS R41, [R10+0x230] ;  /* 0x000230000a297984 */ /* 0x000ee20000000800 */
[----:B------:R-:W-:Y:S02]  /*3c20*/  FFMA R42, R52, R88, R53 ;  /* 0x00000058342a7223 */ /* 0x000fe40000000035 */
[----:B------:R-:W-:Y:S01]  /*3c30*/  FFMA R63, R54, R63, R40 ;  /* 0x0000003f363f7223 */ /* 0x000fe20000000028 */
[----:B------:R-:W5:Y:S01]  /*3c40*/  LDS R45, [R10+0x268] ;  /* 0x000268000a2d7984 */ /* 0x000f620000000800 */
[----:B------:R-:W-:-:S02]  /*3c50*/  FFMA R48, R52, R92, R57 ;  /* 0x0000005c34307223 */ /* 0x000fc40000000039 */
[----:B------:R-:W-:Y:S01]  /*3c60*/  FFMA R40, R52, R84, R49 ;  /* 0x0000005434287223 */ /* 0x000fe20000000031 */
[----:B------:R-:W0:Y:S01]  /*3c70*/  LDS R47, [R10+0x2a0] ;  /* 0x0002a0000a2f7984 */ /* 0x000e220000000800 */
[C---:B------:R-:W-:Y:S02]  /*3c80*/  FFMA R234, R68.reuse, R248, R227 ;  /* 0x000000f844ea7223 */ /* 0x040fe400000000e3 */
[C---:B------:R-:W-:Y:S01]  /*3c90*/  FFMA R127, R129.reuse, R51, R204 ;  /* 0x00000033817f7223 */ /* 0x040fe200000000cc */
[----:B------:R-:W0:Y:S01]  /*3ca0*/  LDS R53, [R10+0x2d8] ;  /* 0x0002d8000a357984 */ /* 0x000e220000000800 */
[----:B------:R-:W-:Y:S02]  /*3cb0*/  FFMA R129, R129, R67, R202 ;  /* 0x0000004381817223 */ /* 0x000fe400000000ca */
[-C--:B-1----:R-:W-:Y:S01]  /*3cc0*/  FFMA R202, R68, R216.reuse, R195 ;  /* 0x000000d844ca7223 */ /* 0x082fe200000000c3 */
[----:B------:R-:W1:Y:S01]  /*3cd0*/  LDS R57, [R10+0x348] ;  /* 0x000348000a397984 */ /* 0x000e620000000800 */
[----:B------:R-:W-:-:S02]  /*3ce0*/  FFMA R204, R72, R216, R197 ;  /* 0x000000d848cc7223 */ /* 0x000fc400000000c5 */
[-C--:B------:R-:W-:Y:S01]  /*3cf0*/  FFMA R206, R76, R216.reuse, R199 ;  /* 0x000000d84cce7223 */ /* 0x080fe200000000c7 */
[----:B------:R-:W0:Y:S01]  /*3d00*/  LDS R49, [R10+0x380] ;  /* 0x000380000a317984 */ /* 0x000e220000000800 */
[-C--:B------:R-:W-:Y:S02]  /*3d10*/  FFMA R208, R80, R216.reuse, R201 ;  /* 0x000000d850d07223 */ /* 0x080fe400000000c9 */
[-C--:B------:R-:W-:Y:S02]  /*3d20*/  FFMA R210, R84, R216.reuse, R203 ;  /* 0x000000d854d27223 */ /* 0x080fe400000000cb */
[-C--:B------:R-:W-:Y:S02]  /*3d30*/  FFMA R212, R88, R216.reuse, R205 ;  /* 0x000000d858d47223 */ /* 0x080fe400000000cd */
[-C--:B------:R-:W-:Y:S02]  /*3d40*/  FFMA R214, R92, R216.reuse, R207 ;  /* 0x000000d85cd67223 */ /* 0x080fe400000000cf */
[----:B------:R-:W-:-:S02]  /*3d50*/  FFMA R216, R96, R216, R209 ;  /* 0x000000d860d87223 */ /* 0x000fc400000000d1 */
[----:B--2---:R-:W-:Y:S01]  /*3d60*/  FFMA R211, R225, R69, R234 ;  /* 0x00000045e1d37223 */ /* 0x004fe200000000ea */
[----:B------:R-:W2:Y:S01]  /*3d70*/  LDS R209, [R10+0x540] ;  /* 0x000540000ad17984 */ /* 0x000ea20000000800 */
[-C--:B------:R-:W-:Y:S02]  /*3d80*/  FFMA R143, R145, R51.reuse, R188 ;  /* 0x00000033918f7223 */ /* 0x080fe400000000bc */
[-C--:B------:R-:W-:Y:S01]  /*3d90*/  FFMA R159, R161, R51.reuse, R172 ;  /* 0x00000033a19f7223 */ /* 0x080fe200000000ac */
[----:B------:R-:W0:Y:S01]  /*3da0*/  LDS R234, [R10+0x700] ;  /* 0x000700000aea7984 */ /* 0x000e220000000800 */
        /* <DEDUP_REMOVED lines=9> */
[----:B------:R-:W-:Y:S02]  /*3e40*/  FFMA R34, R60, R67, R34 ;  /* 0x000000433c227223 */ /* 0x000fe40000000022 */
[C---:B------:R-:W-:Y:S02]  /*3e50*/  FFMA R51, R54.reuse, R51, R50 ;  /* 0x0000003336337223 */ /* 0x040fe40000000032 */
[----:B------:R-:W-:Y:S02]  /*3e60*/  FFMA R67, R54, R67, R66 ;  /* 0x0000004336437223 */ /* 0x000fe40000000042 */
[C---:B------:R-:W-:Y:S02]  /*3e70*/  FFMA R44, R52.reuse, R72, R44 ;  /* 0x00000048342c7223 */ /* 0x040fe4000000002c */
[C---:B------:R-:W-:Y:S02]  /*3e80*/  FFMA R46, R52.reuse, R80, R46 ;  /* 0x00000050342e7223 */ /* 0x040fe4000000002e */
[----:B------:R-:W-:-:S02]  /*3e90*/  FFMA R50, R52, R96, R61 ;  /* 0x0000006034327223 */ /* 0x000fc4000000003d */
[----:B------:R-:W-:Y:S02]  /*3ea0*/  FFMA R52, R68, R100, R65 ;  /* 0x0000006444347223 */ /* 0x000fe40000000041 */
[C---:B------:R-:W-:Y:S01]  /*3eb0*/  FFMA R54, R100.reuse, R72, R101 ;  /* 0x0000004864367223 */ /* 0x040fe20000000065 */
[----:B------:R-:W-:Y:S01]  /*3ec0*/  LDS R65, [R10+0x3b8] ;  /* 0x0003b8000a417984 */ /* 0x000fe20000000800 */
[C---:B------:R-:W-:Y:S02]  /*3ed0*/  FFMA R56, R100.reuse, R76, R103 ;  /* 0x0000004c64387223 */ /* 0x040fe40000000067 */
[C---:B------:R-:W-:Y:S02]  /*3ee0*/  FFMA R58, R100.reuse, R80, R105 ;  /* 0x00000050643a7223 */ /* 0x040fe40000000069 */
[C---:B------:R-:W-:Y:S02]  /*3ef0*/  FFMA R60, R100.reuse, R84, R107 ;  /* 0x00000054643c7223 */ /* 0x040fe4000000006b */
[----:B------:R-:W-:-:S02]  /*3f00*/  FFMA R62, R100, R88, R109 ;  /* 0x00000058643e7223 */ /* 0x000fc4000000006d */
[C---:B------:R-:W-:Y:S02]  /*3f10*/  FFMA R64, R100.reuse, R92, R111 ;  /* 0x0000005c64407223 */ /* 0x040fe4000000006f */
[----:B------:R-:W-:Y:S02]  /*3f20*/  FFMA R66, R100, R96, R113 ;  /* 0x0000006064427223 */ /* 0x000fe40000000071 */
[----:B----4-:R-:W-:Y:S01]  /*3f30*/  FFMA R100, R68, R114, R115 ;  /* 0x0000007244647223 */ /* 0x010fe20000000073 */
[----:B------:R-:W-:Y:S01]  /*3f40*/  LDS R113, [R10+0x3f0] ;  /* 0x0003f0000a717984 */ /* 0x000fe20000000800 */
[C---:B------:R-:W-:Y:S02]  /*3f50*/  FFMA R106, R114.reuse, R80, R121 ;  /* 0x00000050726a7223 */ /* 0x040fe40000000079 */
[----:B------:R-:W-:Y:S02]  /*3f60*/  FFMA R108, R114, R84, R123 ;  /* 0x00000054726c7223 */ /* 0x000fe4000000007b */
[----:B------:R-:W-:-:S02]  /*3f70*/  FFMA R116, R68, R130, R131 ;  /* 0x0000008244747223 */ /* 0x000fc40000000083 */
[C---:B------:R-:W-:Y:S02]  /*3f80*/  FFMA R122, R130.reuse, R80, R137 ;  /* 0x00000050827a7223 */ /* 0x040fe40000000089 */
[----:B------:R-:W-:Y:S02]  /*3f90*/  FFMA R124, R130, R84, R139 ;  /* 0x00000054827c7223 */ /* 0x000fe4000000008b */
[-C--:B------:R-:W-:Y:S02]  /*3fa0*/  FFMA R132, R68, R168.reuse, R147 ;  /* 0x000000a844847223 */ /* 0x080fe40000000093 */
[-C--:B------:R-:W-:Y:S02]  /*3fb0*/  FFMA R160, R80, R168.reuse, R153 ;  /* 0x000000a850a07223 */ /* 0x080fe40000000099 */
[----:B------:R-:W-:Y:S02]  /*3fc0*/  FFMA R162, R84, R168, R155 ;  /* 0x000000a854a27223 */ /* 0x000fe4000000009b */
[----:B0-----:R-:W-:-:S02]  /*3fd0*/  FFMA R170, R68, R184, R163 ;  /* 0x000000b844aa7223 */ /* 0x001fc400000000a3 */
[-C--:B------:R-:W-:Y:S02]  /*3fe0*/  FFMA R176, R80, R184.reuse, R169 ;  /* 0x000000b850b07223 */ /* 0x080fe400000000a9 */
[----:B------:R-:W-:Y:S02]  /*3ff0*/  FFMA R178, R84, R184, R171 ;  /* 0x000000b854b27223 */ /* 0x000fe400000000ab */
[-C--:B------:R-:W-:Y:S02]  /*4000*/  FFMA R186, R68, R200.reuse, R179 ;  /* 0x000000c844ba7223 */ /* 0x080fe400000000b3 */
[-C--:B------:R-:W-:Y:S02]  /*4010*/  FFMA R192, R80, R200.reuse, R185 ;  /* 0x000000c850c07223 */ /* 0x080fe400000000b9 */
[----:B------:R-:W-:Y:S02]  /*4020*/  FFMA R194, R84, R200, R187 ;  /* 0x000000c854c27223 */ /* 0x000fe400000000bb */
[----:B------:R-:W-:-:S02]  /*4030*/  FFMA R240, R80, R248, R233 ;  /* 0x000000f850f07223 */ /* 0x000fc400000000e9 */
[----:B------:R-:W-:Y:S02]  /*4040*/  FFMA R242, R84, R248, R235 ;  /* 0x000000f854f27223 */ /* 0x000fe400000000eb */
[-C--:B---3--:R-:W-:Y:S02]  /*4050*/  FFMA R250, R68, R41.reuse, R243 ;  /* 0x0000002944fa7223 */ /* 0x088fe400000000f3 */
[-C--:B------:R-:W-:Y:S02]  /*4060*/  FFMA R249, R80, R41.reuse, R249 ;  /* 0x0000002950f97223 */ /* 0x080fe400000000f9 */
[----:B------:R-:W-:Y:S02]  /*4070*/  FFMA R251, R84, R41, R251 ;  /* 0x0000002954fb7223 */ /* 0x000fe400000000fb */
[-C--:B-----5:R-:W-:Y:S02]  /*4080*/  FFMA R144, R68, R45.reuse, R144 ;  /* 0x0000002d44907223 */ /* 0x0a0fe40000000090 */
[----:B------:R-:W-:-:S02]  /*4090*/  FFMA R150, R80, R45, R150 ;  /* 0x0000002d50967223 */ /* 0x000fc40000000096 */
[----:B------:R-:W-:Y:S02]  /*40a0*/  FFMA R152, R84, R45, R152 ;  /* 0x0000002d54987223 */ /* 0x000fe40000000098 */
[-C--:B------:R-:W-:Y:S02]  /*40b0*/  FFMA R11, R68, R47.reuse, R11 ;  /* 0x0000002f440b7223 */ /* 0x080fe4000000000b */
[-C--:B------:R-:W-:Y:S02]  /*40c0*/  FFMA R14, R80, R47.reuse, R14 ;  /* 0x0000002f500e7223 */ /* 0x080fe4000000000e */
[----:B------:R-:W-:Y:S02]  /*40d0*/  FFMA R15, R84, R47, R15 ;  /* 0x0000002f540f7223 */ /* 0x000fe4000000000f */
[-C--:B------:R-:W-:Y:S02]  /*40e0*/  FFMA R19, R68, R53.reuse, R19 ;  /* 0x0000003544137223 */ /* 0x080fe40000000013 */
[----:B------:R-:W-:-:S02]  /*40f0*/  FFMA R22, R80, R53, R22 ;  /* 0x0000003550167223 */ /* 0x000fc40000000016 */
[----:B------:R-:W-:Y:S02]  /*4100*/  FFMA R23, R84, R53, R23 ;  /* 0x0000003554177223 */ /* 0x000fe40000000017 */
[-C--:B------:R-:W-:Y:S02]  /*4110*/  FFMA R27, R68, R55.reuse, R27 ;  /* 0x00000037441b7223 */ /* 0x080fe4000000001b */
[-C--:B------:R-:W-:Y:S02]  /*4120*/  FFMA R30, R80, R55.reuse, R30 ;  /* 0x00000037501e7223 */ /* 0x080fe4000000001e */
[----:B------:R-:W-:Y:S02]  /*4130*/  FFMA R31, R84, R55, R31 ;  /* 0x00000037541f7223 */ /* 0x000fe4000000001f */
[-C--:B-1----:R-:W-:Y:S02]  /*4140*/  FFMA R68, R68, R57.reuse, R35 ;  /* 0x0000003944447223 */ /* 0x082fe40000000023 */
[----:B------:R-:W-:-:S02]  /*4150*/  FFMA R80, R80, R57, R39 ;  /* 0x0000003950507223 */ /* 0x000fc40000000027 */
[----:B------:R-:W-:Y:S02]  /*4160*/  FFMA R84, R84, R57, R43 ;  /* 0x0000003954547223 */ /* 0x000fe4000000002b */
[-C--:B------:R-:W-:Y:S02]  /*4170*/  FFMA R104, R114, R76.reuse, R119 ;  /* 0x0000004c72687223 */ /* 0x080fe40000000077 */
[----:B------:R-:W-:Y:S02]  /*4180*/  FFMA R120, R130, R76, R135 ;  /* 0x0000004c82787223 */ /* 0x000fe40000000087 */
[C---:B------:R-:W-:Y:S02]  /*4190*/  FFMA R136, R76.reuse, R168, R151 ;  /* 0x000000a84c887223 */ /* 0x040fe40000000097 */
[C---:B------:R-:W-:Y:S02]  /*41a0*/  FFMA R174, R76.reuse, R184, R167 ;  /* 0x000000b84cae7223 */ /* 0x040fe400000000a7 */
[----:B------:R-:W-:-:S02]  /*41b0*/  FFMA R190, R76, R200, R183 ;  /* 0x000000c84cbe7223 */ /* 0x000fc400000000b7 */
[-C--:B------:R-:W-:Y:S02]  /*41c0*/  FFMA R238, R76, R248.reuse, R231 ;  /* 0x000000f84cee7223 */ /* 0x080fe400000000e7 */
[----:B------:R-:W-:Y:S02]  /*41d0*/  FFMA R244, R88, R248, R237 ;  /* 0x000000f858f47223 */ /* 0x000fe400000000ed */
[C---:B------:R-:W-:Y:S02]  /*41e0*/  FFMA R247, R76.reuse, R41, R247 ;  /* 0x000000294cf77223 */ /* 0x040fe400000000f7 */
[C---:B------:R-:W-:Y:S02]  /*41f0*/  FFMA R148, R76.reuse, R45, R148 ;  /* 0x0000002d4c947223 */ /* 0x040fe40000000094 */
[C---:B------:R-:W-:Y:S02]  /*4200*/  FFMA R13, R76.reuse, R47, R13 ;  /* 0x0000002f4c0d7223 */ /* 0x040fe4000000000d */
[----:B------:R-:W-:-:S02]  /*4210*/  FFMA R21, R76, R53, R21 ;  /* 0x000000354c157223 */ /* 0x000fc40000000015 */
[C---:B------:R-:W-:Y:S02]  /*4220*/  FFMA R29, R76.reuse, R55, R29 ;  /* 0x000000374c1d7223 */ /* 0x040fe4000000001d */
[C---:B------:R-:W-:Y:S02]  /*4230*/  FFMA R35, R49.reuse, R69, R36 ;  /* 0x0000004531237223 */ /* 0x040fe40000000024 */
[C---:B------:R-:W-:Y:S01]  /*4240*/  FFMA R39, R49.reuse, R77, R38 ;  /* 0x0000004d31277223 */ /* 0x040fe20000000026 */
[----:B------:R-:W0:Y:S01]  /*4250*/  LDS R36, [R10+0x5b0] ;  /* 0x0005b0000a247984 */ /* 0x000e220000000800 */
[----:B------:R-:W-:Y:S02]  /*4260*/  FFMA R43, R49, R85, R40 ;  /* 0x00000055312b7223 */ /* 0x000fe40000000028 */
[----:B------:R-:W-:Y:S01]  /*4270*/  FFMA R76, R76, R57, R37 ;  /* 0x000000394c4c7223 */ /* 0x000fe20000000025 */
[----:B------:R-:W1:Y:S01]  /*4280*/  LDS R40, [R10+0x620] ;  /* 0x000620000a287984 */ /* 0x000e620000000800 */
[----:B------:R-:W-:-:S02]  /*4290*/  FFMA R102, R114, R72, R117 ;  /* 0x0000004872667223 */ /* 0x000fc40000000075 */
[C---:B------:R-:W-:Y:S01]  /*42a0*/  FFMA R110, R114.reuse, R88, R125 ;  /* 0x00000058726e7223 */ /* 0x040fe2000000007d */
[----:B------:R-:W3:Y:S01]  /*42b0*/  LDS R38, [R10+0x5e8] ;  /* 0x0005e8000a267984 */ /* 0x000ee20000000800 */
[----:B------:R-:W-:Y:S02]  /*42c0*/  FFMA R112, R114, R92, R127 ;  /* 0x0000005c72707223 */ /* 0x000fe4000000007f */
[C---:B------:R-:W-:Y:S02]  /*42d0*/  FFMA R118, R130.reuse, R72, R133 ;  /* 0x0000004882767223 */ /* 0x040fe40000000085 */
[C---:B------:R-:W-:Y:S02]  /*42e0*/  FFMA R126, R130.reuse, R88, R141 ;  /* 0x00000058827e7223 */ /* 0x040fe4000000008d */
[----:B------:R-:W-:Y:S02]  /*42f0*/  FFMA R128, R130, R92, R143 ;  /* 0x0000005c82807223 */ /* 0x000fe4000000008f */
[----:B------:R-:W-:-:S02]  /*4300*/  FFMA R134, R72, R168, R149 ;  /* 0x000000a848867223 */ /* 0x000fc40000000095 */
[-C--:B------:R-:W-:Y:S02]  /*4310*/  FFMA R164, R88, R168.reuse, R157 ;  /* 0x000000a858a47223 */ /* 0x080fe4000000009d */
[----:B------:R-:W-:Y:S02]  /*4320*/  FFMA R166, R92, R168, R159 ;  /* 0x000000a85ca67223 */ /* 0x000fe4000000009f */
[-C--:B------:R-:W-:Y:S02]  /*4330*/  FFMA R172, R72, R184.reuse, R165 ;  /* 0x000000b848ac7223 */ /* 0x080fe400000000a5 */
[-C--:B------:R-:W-:Y:S02]  /*4340*/  FFMA R180, R88, R184.reuse, R173 ;  /* 0x000000b858b47223 */ /* 0x080fe400000000ad */
[----:B------:R-:W-:Y:S02]  /*4350*/  FFMA R182, R92, R184, R175 ;  /* 0x000000b85cb67223 */ /* 0x000fe400000000af */
[----:B------:R-:W-:-:S02]  /*4360*/  FFMA R188, R72, R200, R181 ;  /* 0x000000c848bc7223 */ /* 0x000fc400000000b5 */
[-C--:B------:R-:W-:Y:S02]  /*4370*/  FFMA R196, R88, R200.reuse, R189 ;  /* 0x000000c858c47223 */ /* 0x080fe400000000bd */
[----:B------:R-:W-:Y:S02]  /*4380*/  FFMA R198, R92, R200, R191 ;  /* 0x000000c85cc67223 */ /* 0x000fe400000000bf */
[-C--:B------:R-:W-:Y:S02]  /*4390*/  FFMA R146, R72, R45.reuse, R146 ;  /* 0x0000002d48927223 */ /* 0x080fe40000000092 */
[-C--:B------:R-:W-:Y:S02]  /*43a0*/  FFMA R154, R88, R45.reuse, R154 ;  /* 0x0000002d589a7223 */ /* 0x080fe4000000009a */
[-C--:B------:R-:W-:Y:S02]  /*43b0*/  FFMA R156, R92, R45.reuse, R156 ;  /* 0x0000002d5c9c7223 */ /* 0x080fe4000000009c */
[----:B------:R-:W-:-:S02]  /*43c0*/  FFMA R158, R96, R45, R158 ;  /* 0x0000002d609e7223 */ /* 0x000fc4000000009e */
[----:B------:R-:W-:Y:S02]  /*43d0*/  FFMA R37, R49, R73, R44 ;  /* 0x0000004931257223 */ /* 0x000fe4000000002c */
[-C--:B------:R-:W-:Y:S01]  /*43e0*/  FFMA R114, R114, R96.reuse, R129 ;  /* 0x0000006072727223 */ /* 0x080fe20000000081 */
[----:B------:R-:W-:Y:S01]  /*43f0*/  LDS R44, [R10+0x690] ;  /* 0x000690000a2c7984 */ /* 0x000fe20000000800 */
[----:B------:R-:W-:Y:S02]  /*4400*/  FFMA R130, R130, R96, R145 ;  /* 0x0000006082827223 */ /* 0x000fe40000000091 */
[C---:B------:R-:W-:Y:S01]  /*4410*/  FFMA R168, R96.reuse, R168, R161 ;  /* 0x000000a860a87223 */ /* 0x040fe200000000a1 */
[----:B------:R-:W4:Y:S01]  /*4420*/  LDS R129, [R10+0x428] ;  /* 0x000428000a817984 */ /* 0x000f220000000800 */
[C---:B------:R-:W-:Y:S02]  /*4430*/  FFMA R184, R96.reuse, R184, R177 ;  /* 0x000000b860b87223 */ /* 0x040fe400000000b1 */
[----:B------:R-:W-:Y:S01]  /*4440*/  FFMA R200, R96, R200, R193 ;  /* 0x000000c860c87223 */ /* 0x000fe200000000c1 */
[----:B------:R-:W5:Y:S01]  /*4450*/  LDS R145, [R10+0x460] ;  /* 0x000460000a917984 */ /* 0x000f620000000800 */
[----:B------:R-:W-:-:S02]  /*4460*/  FFMA R12, R72, R47, R12 ;  /* 0x0000002f480c7223 */ /* 0x000fc4000000000c */
[-C--:B------:R-:W-:Y:S01]  /*4470*/  FFMA R16, R88, R47.reuse, R16 ;  /* 0x0000002f58107223 */ /* 0x080fe20000000010 */
[----:B------:R-:W0:Y:S01]  /*4480*/  LDS R161, [R10+0x498] ;  /* 0x000498000aa17984 */ /* 0x000e220000000800 */
[-C--:B------:R-:W-:Y:S02]  /*4490*/  FFMA R17, R92, R47.reuse, R17 ;  /* 0x0000002f5c117223 */ /* 0x080fe40000000011 */
[----:B------:R-:W-:Y:S01]  /*44a0*/  FFMA R18, R96, R47, R18 ;  /* 0x0000002f60127223 */ /* 0x000fe20000000012 */
[----:B------:R-:W0:Y:S01]  /*44b0*/  LDS R177, [R10+0x4d0] ;  /* 0x0004d0000ab17984 */ /* 0x000e220000000800 */
[C---:B------:R-:W-:Y:S02]  /*44c0*/  FFMA R45, R49.reuse, R89, R42 ;  /* 0x00000059312d7223 */ /* 0x040fe4000000002a */
[----:B------:R-:W-:Y:S01]  /*44d0*/  FFMA R47, R49, R93, R48 ;  /* 0x0000005d312f7223 */ /* 0x000fe20000000030 */
[----:B------:R-:W0:Y:S01]  /*44e0*/  LDS R193, [R10+0x508] ;  /* 0x000508000ac17984 */ /* 0x000e220000000800 */
[----:B------:R-:W-:-:S02]  /*44f0*/  FFMA R221, R225, R89, R244 ;  /* 0x00000059e1dd7223 */ /* 0x000fc400000000f4 */
[C---:B--2---:R-:W-:Y:S01]  /*4500*/  FFMA R195, R209.reuse, R69, R218 ;  /* 0x00000045d1c37223 */ /* 0x044fe200000000da */
[----:B------:R-:W2:Y:S01]  /*4510*/  LDS R42, [R10+0x658] ;  /* 0x000658000a2a7984 */ /* 0x000ea20000000800 */
[C---:B------:R-:W-:Y:S02]  /*4520*/  FFMA R197, R209.reuse, R73, R220 ;  /* 0x00000049d1c57223 */ /* 0x040fe400000000dc */
[C---:B------:R-:W-:Y:S01]  /*4530*/  FFMA R199, R209.reuse, R77, R222 ;  /* 0x0000004dd1c77223 */ /* 0x040fe200000000de */
[----:B------:R-:W2:Y:S01]  /*4540*/  LDS R48, [R10+0x6c8] ;  /* 0x0006c8000a307984 */ /* 0x000ea20000000800 */
[C---:B------:R-:W-:Y:S02]  /*4550*/  FFMA R201, R209.reuse, R81, R224 ;  /* 0x00000051d1c97223 */ /* 0x040fe400000000e0 */
[C---:B------:R-:W-:Y:S01]  /*4560*/  FFMA R203, R209.reuse, R85, R226 ;  /* 0x00000055d1cb7223 */ /* 0x040fe200000000e2 */
[----:B------:R-:W-:Y:S01]  /*4570*/  LDS R218, [R10+0x738] ;  /* 0x000738000ada7984 */ /* 0x000fe20000000800 */
[----:B------:R-:W-:-:S02]  /*4580*/  FFMA R205, R209, R89, R228 ;  /* 0x00000059d1cd7223 */ /* 0x000fc400000000e4 */
[C---:B------:R-:W-:Y:S02]  /*4590*/  FFMA R207, R209.reuse, R93, R230 ;  /* 0x0000005dd1cf7223 */ /* 0x040fe400000000e6 */
[C---:B------:R-:W-:Y:S02]  /*45a0*/  FFMA R244, R234.reuse, R78, R39 ;  /* 0x0000004eeaf47223 */ /* 0x040fe40000000027 */
[----:B------:R-:W-:Y:S01]  /*45b0*/  FFMA R209, R209, R97, R232 ;  /* 0x00000061d1d17223 */ /* 0x000fe200000000e8 */
[----:B------:R-:W2:Y:S01]  /*45c0*/  LDS R39, [R10+0x9a0] ;  /* 0x0009a0000a277984 */ /* 0x000ea20000000800 */
[----:B------:R-:W-:Y:S02]  /*45d0*/  FFMA R232, R234, R74, R37 ;  /* 0x0000004aeae87223 */ /* 0x000fe40000000025 */
[-C--:B------:R-:W-:Y:S01]  /*45e0*/  FFMA R252, R72, R41.reuse, R245 ;  /* 0x0000002948fc7223 */ /* 0x080fe200000000f5 */
[----:B------:R-:W2:Y:S01]  /*45f0*/  LDS R37, [R10+0x968] ;  /* 0x000968000a257984 */ /* 0x000ea20000000800 */
[----:B------:R-:W-:-:S02]  /*4600*/  FFMA R138, R88, R41, R138 ;  /* 0x00000029588a7223 */ /* 0x000fc4000000008a */
[-C--:B------:R-:W-:Y:S02]  /*4610*/  FFMA R140, R92, R41.reuse, R140 ;  /* 0x000000295c8c7223 */ /* 0x080fe4000000008c */
[----:B------:R-:W-:Y:S02]  /*4620*/  FFMA R142, R96, R41, R142 ;  /* 0x00000029608e7223 */ /* 0x000fe4000000008e */
[C---:B------:R-:W-:Y:S02]  /*4630*/  FFMA R24, R88.reuse, R53, R24 ;  /* 0x0000003558187223 */ /* 0x040fe40000000018 */
[----:B------:R-:W-:Y:S02]  /*4640*/  FFMA R32, R88, R55, R32 ;  /* 0x0000003758207223 */ /* 0x000fe40000000020 */
[----:B------:R-:W-:Y:S02]  /*4650*/  FFMA R236, R72, R248, R229 ;  /* 0x000000f848ec7223 */ /* 0x000fe400000000e5 */
[----:B------:R-:W-:-:S02]  /*4660*/  FFMA R88, R88, R57, R63 ;  /* 0x0000003958587223 */ /* 0x000fc4000000003f */
[----:B------:R-:W-:Y:S02]  /*4670*/  FFMA R41, R49, R81, R46 ;  /* 0x0000005131297223 */ /* 0x000fe4000000002e */
[----:B0-----:R-:W-:Y:S01]  /*4680*/  FFMA R229, R36, R73, R252 ;  /* 0x0000004924e57223 */ /* 0x001fe200000000fc */
[----:B------:R-:W-:Y:S01]  /*4690*/  LDS R46, [R10+0x7e0] ;  /* 0x0007e0000a2e7984 */ /* 0x000fe20000000800 */
[----:B-1----:R-:W-:Y:S02]  /*46a0*/  FFMA R13, R40, R77, R13 ;  /* 0x0000004d280d7223 */ /* 0x002fe4000000000d */
[-C--:B---3--:R-:W-:Y:S01]  /*46b0*/  FFMA R237, R38, R69.reuse, R144 ;  /* 0x0000004526ed7223 */ /* 0x088fe20000000090 */
[----:B------:R-:W0:Y:S01]  /*46c0*/  LDS R252, [R10+0x7a8] ;  /* 0x0007a8000afc7984 */ /* 0x000e220000000800 */
[C---:B------:R-:W-:Y:S02]  /*46d0*/  FFMA R11, R40.reuse, R69, R11 ;  /* 0x00000045280b7223 */ /* 0x040fe4000000000b */
[----:B------:R-:W-:-:S02]  /*46e0*/  FFMA R12, R40, R73, R12 ;  /* 0x00000049280c7223 */ /* 0x000fc4000000000c */
[C---:B------:R-:W-:Y:S02]  /*46f0*/  FFMA R14, R40.reuse, R81, R14 ;  /* 0x00000051280e7223 */ /* 0x040fe4000000000e */
[C---:B------:R-:W-:Y:S02]  /*4700*/  FFMA R15, R40.reuse, R85, R15 ;  /* 0x00000055280f7223 */ /* 0x040fe4000000000f */
[C---:B------:R-:W-:Y:S02]  /*4710*/  FFMA R16, R40.reuse, R89, R16 ;  /* 0x0000005928107223 */ /* 0x040fe40000000010 */
[C---:B------:R-:W-:Y:S02]  /*4720*/  FFMA R17, R40.reuse, R93, R17 ;  /* 0x0000005d28117223 */ /* 0x040fe40000000011 */
[----:B------:R-:W-:Y:S02]  /*4730*/  FFMA R18, R40, R97, R18 ;  /* 0x0000006128127223 */ /* 0x000fe40000000012 */
[-C--:B------:R-:W-:Y:S01]  /*4740*/  FFMA R61, R65, R89.reuse, R62 ;  /* 0x00000059413d7223 */ /* 0x080fe2000000003e */
[----:B------:R-:W1:Y:S01]  /*4750*/  LDS R40, [R10+0x770] ;  /* 0x000770000a287984 */ /* 0x000e620000000800 */
[----:B------:R-:W-:-:S02]  /*4760*/  FFMA R109, R113, R89, R110 ;  /* 0x00000059716d7223 */ /* 0x000fc4000000006e */
[-C--:B----4-:R-:W-:Y:S01]  /*4770*/  FFMA R125, R129, R89.reuse, R126 ;  /* 0x00000059817d7223 */ /* 0x090fe2000000007e */
[----:B------:R-:W-:Y:S01]  /*4780*/  LDS R62, [R10+0x818] ;  /* 0x000818000a3e7984 */ /* 0x000fe20000000800 */
[-C--:B-----5:R-:W-:Y:S02]  /*4790*/  FFMA R141, R145, R89.reuse, R164 ;  /* 0x00000059918d7223 */ /* 0x0a0fe400000000a4 */
[-C--:B------:R-:W-:Y:S01]  /*47a0*/  FFMA R157, R161, R89.reuse, R180 ;  /* 0x00000059a19d7223 */ /* 0x080fe200000000b4 */
[----:B------:R-:W-:Y:S01]  /*47b0*/  LDS R164, [R10+0x930] ;  /* 0x000930000aa47984 */ /* 0x000fe20000000800 */
[-C--:B------:R-:W-:Y:S02]  /*47c0*/  FFMA R173, R177, R89.reuse, R196 ;  /* 0x00000059b1ad7223 */ /* 0x080fe400000000c4 */
[----:B------:R-:W-:Y:S01]  /*47d0*/  FFMA R189, R193, R89, R212 ;  /* 0x00000059c1bd7223 */ /* 0x000fe200000000d4 */
[----:B------:R-:W-:Y:S01]  /*47e0*/  LDS R110, [R10+0x888] ;  /* 0x000888000a6e7984 */ /* 0x000fe20000000800 */
[----:B------:R-:W-:-:S02]  /*47f0*/  FFMA R217, R225, R81, R240 ;  /* 0x00000051e1d97223 */ /* 0x000fc400000000f0 */
[----:B------:R-:W-:Y:S01]  /*4800*/  FFMA R219, R225, R85, R242 ;  /* 0x00000055e1db7223 */ /* 0x000fe200000000f2 */
[----:B------:R-:W-:Y:S01]  /*4810*/  LDS R126, [R10+0x8c0] ;  /* 0x0008c0000a7e7984 */ /* 0x000fe20000000800 */
[C---:B------:R-:W-:Y:S02]  /*4820*/  FFMA R231, R36.reuse, R89, R138 ;  /* 0x0000005924e77223 */ /* 0x040fe4000000008a */
[----:B------:R-:W-:Y:S02]  /*4830*/  FFMA R235, R36, R97, R142 ;  /* 0x0000006124eb7223 */ /* 0x000fe4000000008e */
[-C--:B------:R-:W-:Y:S01]  /*4840*/  FFMA R154, R38, R89.reuse, R154 ;  /* 0x00000059269a7223 */ /* 0x080fe2000000009a */
[----:B------:R-:W3:Y:S01]  /*4850*/  LDS R142, [R10+0x8f8] ;  /* 0x0008f8000a8e7984 */ /* 0x000ee20000000800 */
[-C--:B--2---:R-:W-:Y:S02]  /*4860*/  FFMA R24, R42, R89.reuse, R24 ;  /* 0x000000592a187223 */ /* 0x084fe40000000018 */
[----:B------:R-:W-:-:S02]  /*4870*/  FFMA R32, R44, R89, R32 ;  /* 0x000000592c207223 */ /* 0x000fc40000000020 */
[----:B------:R-:W-:Y:S02]  /*4880*/  FFMA R155, R161, R85, R178 ;  /* 0x00000055a19b7223 */ /* 0x000fe400000000b2 */
[----:B------:R-:W-:Y:S02]  /*4890*/  FFMA R215, R225, R77, R238 ;  /* 0x0000004de1d77223 */ /* 0x000fe400000000ee */
[----:B------:R-:W-:Y:S02]  /*48a0*/  FFMA R89, R48, R89, R88 ;  /* 0x0000005930597223 */ /* 0x000fe40000000058 */
[C---:B------:R-:W-:Y:S01]  /*48b0*/  FFMA R242, R234.reuse, R82, R41 ;  /* 0x00000052eaf27223 */ /* 0x040fe20000000029 */
[----:B------:R-:W2:Y:S01]  /*48c0*/  LDS R88, [R10+0x850] ;  /* 0x000850000a587984 */ /* 0x000ea20000000800 */
[C---:B------:R-:W-:Y:S02]  /*48d0*/  FFMA R240, R234.reuse, R86, R43 ;  /* 0x00000056eaf07223 */ /* 0x040fe4000000002b */
[----:B------:R-:W-:Y:S01]  /*48e0*/  FFMA R238, R234, R90, R45 ;  /* 0x0000005aeaee7223 */ /* 0x000fe2000000002d */
[----:B------:R-:W4:Y:S01]  /*48f0*/  LDS R41, [R10+0x9d8] ;  /* 0x0009d8000a297984 */ /* 0x000f220000000800 */
[----:B------:R-:W-:-:S02]  /*4900*/  FFMA R178, R39, R78, R13 ;  /* 0x0000004e27b27223 */ /* 0x000fc4000000000d */
[----:B------:R-:W-:Y:S01]  /*4910*/  FFMA R143, R145, R93, R166 ;  /* 0x0000005d918f7223 */ /* 0x000fe200000000a6 */
[----:B------:R-:W5:Y:S01]  /*4920*/  LDS R43, [R10+0xa10] ;  /* 0x000a10000a2b7984 */ /* 0x000f620000000800 */
[----:B------:R-:W-:Y:S02]  /*4930*/  FFMA R166, R37, R70, R237 ;  /* 0x0000004625a67223 */ /* 0x000fe400000000ed */
[----:B------:R-:W-:Y:S01]  /*4940*/  FFMA R246, R92, R248, R239 ;  /* 0x000000f85cf67223 */ /* 0x000fe200000000ef */
[----:B------:R-:W0:Y:S01]  /*4950*/  LDS R45, [R10+0xa48] ;  /* 0x000a48000a2d7984 */ /* 0x000e220000000800 */
[-C--:B------:R-:W-:Y:S02]  /*4960*/  FFMA R20, R72, R53.reuse, R20 ;  /* 0x0000003548147223 */ /* 0x080fe40000000014 */
[-C--:B------:R-:W-:Y:S01]  /*4970*/  FFMA R25, R92, R53.reuse, R25 ;  /* 0x000000355c197223 */ /* 0x080fe20000000019 */
[----:B------:R-:W0:Y:S01]  /*4980*/  LDS R13, [R10+0xb28] ;  /* 0x000b28000a0d7984 */ /* 0x000e220000000800 */
[----:B------:R-:W-:-:S02]  /*4990*/  FFMA R26, R96, R53, R26 ;  /* 0x00000035601a7223 */ /* 0x000fc4000000001a */
[-C--:B------:R-:W-:Y:S01]  /*49a0*/  FFMA R28, R72, R55.reuse, R28 ;  /* 0x00000037481c7223 */ /* 0x080fe2000000001c */
[----:B------:R-:W0:Y:S01]  /*49b0*/  LDS R237, [R10+0xaf0] ;  /* 0x000af0000aed7984 */ /* 0x000e220000000800 */
[-C--:B------:R-:W-:Y:S02]  /*49c0*/  FFMA R33, R92, R55.reuse, R33 ;  /* 0x000000375c217223 */ /* 0x080fe40000000021 */
        /* <DEDUP_REMOVED lines=18> */
[----:B------:R-:W-:Y:S02]  /*4af0*/  FFMA R139, R145, R85, R162 ;  /* 0x00000055918b7223 */ /* 0x000fe400000000a2 */
[----:B------:R-:W-:Y:S02]  /*4b00*/  FFMA R177, R177, R97, R200 ;  /* 0x00000061b1b17223 */ /* 0x000fe400000000c8 */
        /* <DEDUP_REMOVED lines=9> */
[----:B------:R-:W-:Y:S02]  /*4ba0*/  FFMA R245, R38, R85, R152 ;  /* 0x0000005526f57223 */ /* 0x000fe40000000098 */
[C---:B------:R-:W-:Y:S02]  /*4bb0*/  FFMA R19, R42.reuse, R69, R19 ;  /* 0x000000452a137223 */ /* 0x040fe40000000013 */
        /* <DEDUP_REMOVED lines=11> */
[C---:B------:R-:W-:Y:S02]  /*4c70*/  FFMA R33, R44.reuse, R93, R33 ;  /* 0x0000005d2c217223 */ /* 0x040fe40000000021 */
[-C--:B------:R-:W-:Y:S02]  /*4c80*/  FFMA R34, R44, R97.reuse, R34 ;  /* 0x000000612c227223 */ /* 0x080fe40000000022 */
[----:B------:R-:W-:Y:S02]  /*4c90*/  FFMA R225, R225, R97, R248 ;  /* 0x00000061e1e17223 */ /* 0x000fe400000000f8 */
[----:B------:R-:W-:-:S02]  /*4ca0*/  FFMA R85, R48, R85, R84 ;  /* 0x0000005530557223 */ /* 0x000fc40000000054 */
[C---:B0-----:R-:W-:Y:S02]  /*4cb0*/  FFMA R115, R252.reuse, R70, R115 ;  /* 0x00000046fc737223 */ /* 0x041fe40000000073 */
[C---:B------:R-:W-:Y:S02]  /*4cc0*/  FFMA R117, R252.reuse, R74, R117 ;  /* 0x0000004afc757223 */ /* 0x040fe40000000075 */
[C---:B------:R-:W-:Y:S02]  /*4cd0*/  FFMA R119, R252.reuse, R78, R119 ;  /* 0x0000004efc777223 */ /* 0x040fe40000000077 */
[C---:B------:R-:W-:Y:S02]  /*4ce0*/  FFMA R204, R252.reuse, R82, R121 ;  /* 0x00000052fccc7223 */ /* 0x040fe40000000079 */
[C---:B------:R-:W-:Y:S02]  /*4cf0*/  FFMA R200, R252.reuse, R86, R123 ;  /* 0x00000056fcc87223 */ /* 0x040fe4000000007b */
[----:B------:R-:W-:-:S02]  /*4d00*/  FFMA R42, R252, R90, R125 ;  /* 0x0000005afc2a7223 */ /* 0x000fc4000000007d */
[C---:B------:R-:W-:Y:S01]  /*4d10*/  FFMA R44, R252.reuse, R94, R127 ;  /* 0x0000005efc2c7223 */ /* 0x040fe2000000007f */
[----:B------:R-:W-:Y:S01]  /*4d20*/  LDS R125, [R10+0xcb0] ;  /* 0x000cb0000a7d7984 */ /* 0x000fe20000000800 */
[----:B------:R-:W-:Y:S02]  /*4d30*/  FFMA R252, R252, R98, R129 ;  /* 0x00000062fcfc7223 */ /* 0x000fe40000000081 */
[-C--:B------:R-:W-:Y:S02]  /*4d40*/  FFMA R92, R92, R57.reuse, R51 ;  /* 0x000000395c5c7223 */ /* 0x080fe40000000033 */
[----:B------:R-:W-:Y:S02]  /*4d50*/  FFMA R96, R96, R57, R67 ;  /* 0x0000003960607223 */ /* 0x000fe40000000043 */
[-C--:B------:R-:W-:Y:S02]  /*4d60*/  FFMA R55, R65, R77.reuse, R56 ;  /* 0x0000004d41377223 */ /* 0x080fe40000000038 */
[----:B------:R-:W-:-:S02]  /*4d70*/  FFMA R103, R113, R77, R104 ;  /* 0x0000004d71677223 */ /* 0x000fc40000000068 */
[C---:B------:R-:W-:Y:S02]  /*4d80*/  FFMA R131, R145.reuse, R69, R132 ;  /* 0x0000004591837223 */ /* 0x040fe40000000084 */
[C---:B------:R-:W-:Y:S02]  /*4d90*/  FFMA R133, R145.reuse, R73, R134 ;  /* 0x0000004991857223 */ /* 0x040fe40000000086 */
[C---:B------:R-:W-:Y:S02]  /*4da0*/  FFMA R135, R145.reuse, R77, R136 ;  /* 0x0000004d91877223 */ /* 0x040fe40000000088 */
[----:B------:R-:W-:Y:S02]  /*4db0*/  FFMA R137, R145, R81, R160 ;  /* 0x0000005191897223 */ /* 0x000fe400000000a0 */
        /* <DEDUP_REMOVED lines=8> */
[-C--:B------:R-:W-:Y:S01]  /*4e40*/  FFMA R57, R65, R81.reuse, R58 ;  /* 0x0000005141397223 */ /* 0x080fe2000000003a */
[----:B------:R-:W-:Y:S01]  /*4e50*/  LDS R109, [R10+0xce8] ;  /* 0x000ce8000a6d7984 */ /* 0x000fe20000000800 */
[-C--:B------:R-:W-:Y:S02]  /*4e60*/  FFMA R105, R113, R81.reuse, R106 ;  /* 0x0000005171697223 */ /* 0x080fe4000000006a */
[----:B------:R-:W-:Y:S02]  /*4e70*/  FFMA R153, R161, R81, R176 ;  /* 0x00000051a1997223 */ /* 0x000fe400000000b0 */
[C---:B------:R-:W-:Y:S02]  /*4e80*/  FFMA R179, R193.reuse, R69, R202 ;  /* 0x00000045c1b37223 */ /* 0x040fe400000000ca */
[----:B------:R-:W-:Y:S02]  /*4e90*/  FFMA R185, R193, R81, R208 ;  /* 0x00000051c1b97223 */ /* 0x000fe400000000d0 */
[----:B------:R-:W-:-:S02]  /*4ea0*/  FFMA R77, R48, R77, R76 ;  /* 0x0000004d304d7223 */ /* 0x000fc4000000004c */
[C---:B---3--:R-:W-:Y:S02]  /*4eb0*/  FFMA R128, R142.reuse, R70, R211 ;  /* 0x000000468e807223 */ /* 0x048fe400000000d3 */
[C---:B------:R-:W-:Y:S02]  /*4ec0*/  FFMA R130, R142.reuse, R74, R213 ;  /* 0x0000004a8e827223 */ /* 0x040fe400000000d5 */
[C---:B------:R-:W-:Y:S02]  /*4ed0*/  FFMA R132, R142.reuse, R78, R215 ;  /* 0x0000004e8e847223 */ /* 0x040fe400000000d7 */
[C---:B------:R-:W-:Y:S02]  /*4ee0*/  FFMA R134, R142.reuse, R82, R217 ;  /* 0x000000528e867223 */ /* 0x040fe400000000d9 */
[C---:B------:R-:W-:Y:S02]  /*4ef0*/  FFMA R136, R142.reuse, R86, R219 ;  /* 0x000000568e887223 */ /* 0x040fe400000000db */
[----:B------:R-:W-:-:S02]  /*4f00*/  FFMA R138, R142, R90, R221 ;  /* 0x0000005a8e8a7223 */ /* 0x000fc400000000dd */
[----:B------:R-:W-:Y:S01]  /*4f10*/  FFMA R140, R142, R94, R223 ;  /* 0x0000005e8e8c7223 */ /* 0x000fe200000000df */
[----:B------:R-:W-:Y:S01]  /*4f20*/  LDS R221, [R10+0xb60] ;  /* 0x000b60000add7984 */ /* 0x000fe20000000800 */
[C---:B------:R-:W-:Y:S02]  /*4f30*/  FFMA R144, R164.reuse, R70, R227 ;  /* 0x00000046a4907223 */ /* 0x040fe400000000e3 */
[C---:B------:R-:W-:Y:S02]  /*4f40*/  FFMA R146, R164.reuse, R74, R229 ;  /* 0x0000004aa4927223 */ /* 0x040fe400000000e5 */
[C---:B------:R-:W-:Y:S02]  /*4f50*/  FFMA R148, R164.reuse, R78, R247 ;  /* 0x0000004ea4947223 */ /* 0x040fe400000000f7 */
[C---:B------:R-:W-:Y:S02]  /*4f60*/  FFMA R150, R164.reuse, R82, R249 ;  /* 0x00000052a4967223 */ /* 0x040fe400000000f9 */
[----:B------:R-:W-:-:S02]  /*4f70*/  FFMA R152, R164, R86, R251 ;  /* 0x00000056a4987223 */ /* 0x000fc400000000fb */
[C---:B------:R-:W-:Y:S02]  /*4f80*/  FFMA R160, R164.reuse, R90, R231 ;  /* 0x0000005aa4a07223 */ /* 0x040fe400000000e7 */
[----:B------:R-:W-:Y:S02]  /*4f90*/  FFMA R162, R164, R94, R233 ;  /* 0x0000005ea4a27223 */ /* 0x000fe400000000e9 */
[----:B------:R-:W-:Y:S02]  /*4fa0*/  FFMA R81, R48, R81, R80 ;  /* 0x0000005130517223 */ /* 0x000fe40000000050 */
[----:B------:R-:W-:Y:S02]  /*4fb0*/  FFMA R246, R234, R70, R35 ;  /* 0x00000046eaf67223 */ /* 0x000fe40000000023 */
[-C--:B------:R-:W-:Y:S01]  /*4fc0*/  FFMA R224, R218, R86.reuse, R59 ;  /* 0x00000056dae07223 */ /* 0x080fe2000000003b */
[----:B------:R-:W0:Y:S01]  /*4fd0*/  LDS R35, [R10+0xa80] ;  /* 0x000a80000a237984 */ /* 0x000e220000000800 */
[----:B------:R-:W-:-:S02]  /*4fe0*/  FFMA R202, R40, R86, R107 ;  /* 0x0000005628ca7223 */ /* 0x000fc4000000006b */
[-C--:B------:R-:W-:Y:S02]  /*4ff0*/  FFMA R212, R46, R86.reuse, R139 ;  /* 0x000000562ed47223 */ /* 0x080fe4000000008b */
[-C--:B------:R-:W-:Y:S02]  /*5000*/  FFMA R56, R62, R86.reuse, R155 ;  /* 0x000000563e387223 */ /* 0x080fe4000000009b */
[-C--:B--2---:R-:W-:Y:S02]  /*5010*/  FFMA R76, R88, R86.reuse, R171 ;  /* 0x00000056584c7223 */ /* 0x084fe400000000ab */
[-C--:B------:R-:W-:Y:S02]  /*5020*/  FFMA R104, R110, R86.reuse, R187 ;  /* 0x000000566e687223 */ /* 0x080fe400000000bb */
[----:B------:R-:W-:Y:S02]  /*5030*/  FFMA R120, R126, R86, R203 ;  /* 0x000000567e787223 */ /* 0x000fe400000000cb */
[----:B------:R-:W-:-:S02]  /*5040*/  FFMA R142, R142, R98, R225 ;  /* 0x000000628e8e7223 */ /* 0x000fc400000000e1 */
[----:B------:R-:W-:Y:S02]  /*5050*/  FFMA R164, R164, R98, R235 ;  /* 0x00000062a4a47223 */ /* 0x000fe400000000eb */
[-C--:B------:R-:W-:Y:S02]  /*5060*/  FFMA R174, R37, R86.reuse, R245 ;  /* 0x0000005625ae7223 */ /* 0x080fe400000000f5 */
[-C--:B------:R-:W-:Y:S02]  /*5070*/  FFMA R180, R39, R86.reuse, R15 ;  /* 0x0000005627b47223 */ /* 0x080fe4000000000f */
[-C--:B----4-:R-:W-:Y:S02]  /*5080*/  FFMA R188, R41, R86.reuse, R23 ;  /* 0x0000005629bc7223 */ /* 0x090fe40000000017 */
[----:B-----5:R-:W-:Y:S02]  /*5090*/  FFMA R196, R43, R86, R31 ;  /* 0x000000562bc47223 */ /* 0x020fe4000000001f */
[----:B------:R-:W-:-:S02]  /*50a0*/  FFMA R145, R145, R97, R168 ;  /* 0x0000006191917223 */ /* 0x000fc400000000a8 */
[C---:B------:R-:W-:Y:S02]  /*50b0*/  FFMA R147, R161.reuse, R69, R170 ;  /* 0x00000045a1937223 */ /* 0x040fe400000000aa */
[----:B------:R-:W-:Y:S02]  /*50c0*/  FFMA R149, R161, R73, R172 ;  /* 0x00000049a1957223 */ /* 0x000fe400000000ac */
[-C--:B------:R-:W-:Y:S02]  /*50d0*/  FFMA R210, R46, R90.reuse, R141 ;  /* 0x0000005a2ed27223 */ /* 0x080fe4000000008d */
[-C--:B------:R-:W-:Y:S01]  /*50e0*/  FFMA R58, R62, R90.reuse, R157 ;  /* 0x0000005a3e3a7223 */ /* 0x080fe2000000009d */
[----:B------:R-:W-:Y:S01]  /*50f0*/  LDS R141, [R10+0xc78] ;  /* 0x000c78000a8d7984 */ /* 0x000fe20000000800 */
[-C--:B------:R-:W-:Y:S02]  /*5100*/  FFMA R80, R88, R90.reuse, R173 ;  /* 0x0000005a58507223 */ /* 0x080fe400000000ad */
[-C--:B------:R-:W-:Y:S01]  /*5110*/  FFMA R106, R110, R90.reuse, R189 ;  /* 0x0000005a6e6a7223 */ /* 0x080fe200000000bd */
[----:B------:R-:W-:Y:S01]  /*5120*/  LDS R173, [R10+0xc08] ;  /* 0x000c08000aad7984 */ /* 0x000fe20000000800 */
[----:B------:R-:W-:-:S02]  /*5130*/  FFMA R122, R126, R90, R205 ;  /* 0x0000005a7e7a7223 */ /* 0x000fc400000000cd */
[----:B------:R-:W-:Y:S01]  /*5140*/  FFMA R194, R43, R78, R29 ;  /* 0x0000004e2bc27223 */ /* 0x000fe2000000001d */
[----:B------:R-:W1:Y:S01]  /*5150*/  LDS R205, [R10+0xb98] ;  /* 0x000b98000acd7984 */ /* 0x000e620000000800 */
[----:B------:R-:W-:Y:S02]  /*5160*/  FFMA R86, R45, R86, R85 ;  /* 0x000000562d567223 */ /* 0x000fe40000000055 */
[C---:B------:R-:W-:Y:S01]  /*5170*/  FFMA R235, R13.reuse, R71, R115 ;  /* 0x000000470deb7223 */ /* 0x040fe20000000073 */
[----:B------:R-:W2:Y:S01]  /*5180*/  LDS R189, [R10+0xbd0] ;  /* 0x000bd0000abd7984 */ /* 0x000ea20000000800 */
[C---:B------:R-:W-:Y:S02]  /*5190*/  FFMA R233, R13.reuse, R75, R117 ;  /* 0x0000004b0de97223 */ /* 0x040fe40000000075 */
[C---:B------:R-:W-:Y:S01]  /*51a0*/  FFMA R231, R13.reuse, R79, R119 ;  /* 0x0000004f0de77223 */ /* 0x040fe20000000077 */
[----:B------:R-:W3:Y:S01]  /*51b0*/  LDS R157, [R10+0xc40] ;  /* 0x000c40000a9d7984 */ /* 0x000ee20000000800 */
[----:B------:R-:W-:-:S02]  /*51c0*/  FFMA R229, R13, R83, R204 ;  /* 0x000000530de57223 */ /* 0x000fc400000000cc */
[C---:B------:R-:W-:Y:S01]  /*51d0*/  FFMA R227, R13.reuse, R87, R200 ;  /* 0x000000570de37223 */ /* 0x040fe200000000c8 */
[----:B------:R-:W4:Y:S01]  /*51e0*/  LDS R85, [R10+0xd20] ;  /* 0x000d20000a557984 */ /* 0x000f220000000800 */
[C---:B------:R-:W-:Y:S02]  /*51f0*/  FFMA R225, R13.reuse, R91, R42 ;  /* 0x0000005b0de17223 */ /* 0x040fe4000000002a */
[C---:B------:R-:W-:Y:S01]  /*5200*/  FFMA R223, R13.reuse, R95, R44 ;  /* 0x0000005f0ddf7223 */ /* 0x040fe2000000002c */
[----:B------:R-:W5:Y:S01]  /*5210*/  LDS R29, [R10+0xd58] ;  /* 0x000d58000a1d7984 */ /* 0x000f620000000800 */
[----:B------:R-:W-:Y:S02]  /*5220*/  FFMA R252, R13, R99, R252 ;  /* 0x000000630dfc7223 */ /* 0x000fe400000000fc */
[C---:B------:R-:W-:Y:S01]  /*5230*/  FFMA R168, R37.reuse, R74, R239 ;  /* 0x0000004a25a87223 */ /* 0x040fe200000000ef */
[----:B------:R-:W0:Y:S01]  /*5240*/  LDS R13, [R10+0xd90] ;  /* 0x000d90000a0d7984 */ /* 0x000e220000000800 */
[----:B------:R-:W-:-:S02]  /*5250*/  FFMA R170, R37, R78, R241 ;  /* 0x0000004e25aa7223 */ /* 0x000fc400000000f1 */
[C---:B------:R-:W-:Y:S02]  /*5260*/  FFMA R172, R37.reuse, R82, R243 ;  /* 0x0000005225ac7223 */ /* 0x040fe400000000f3 */
[C---:B------:R-:W-:Y:S02]  /*5270*/  FFMA R154, R37.reuse, R90, R154 ;  /* 0x0000005a259a7223 */ /* 0x040fe4000000009a */
[C---:B------:R-:W-:Y:S02]  /*5280*/  FFMA R156, R37.reuse, R94, R156 ;  /* 0x0000005e259c7223 */ /* 0x040fe4000000009c */
[----:B------:R-:W-:Y:S02]  /*5290*/  FFMA R158, R37, R98, R158 ;  /* 0x00000062259e7223 */ /* 0x000fe4000000009e */
[----:B------:R-:W0:Y:S01]  /*52a0*/  LDS R37, [R10+0xab8] ;  /* 0x000ab8000a257984 */ /* 0x000e220000000800 */
[----:B------:R-:W-:Y:S02]  /*52b0*/  FFMA R241, R237, R91, R36 ;  /* 0x0000005bedf17223 */ /* 0x000fe40000000024 */
[----:B------:R-:W-:Y:S01]  /*52c0*/  FFMA R49, R49, R97, R50 ;  /* 0x0000006131317223 */ /* 0x000fe20000000032 */
[----:B------:R1:W0:Y:S01]  /*52d0*/  LDS R36, [R10+0xdc8] ;  /* 0x000dc8000a247984 */ /* 0x0002220000000800 */
[----:B------:R-:W-:-:S02]  /*52e0*/  FFMA R101, R113, R73, R102 ;  /* 0x0000004971657223 */ /* 0x000fc40000000066 */
[C---:B------:R-:W-:Y:S02]  /*52f0*/  FFMA R51, R65.reuse, R69, R52 ;  /* 0x0000004541337223 */ /* 0x040fe40000000034 */
[C---:B------:R-:W-:Y:S02]  /*5300*/  FFMA R53, R65.reuse, R73, R54 ;  /* 0x0000004941357223 */ /* 0x040fe40000000036 */
[----:B------:R-:W-:Y:S01]  /*5310*/  FFMA R63, R65, R93, R64 ;  /* 0x0000005d413f7223 */ /* 0x000fe20000000040 */
[----:B-1----:R-:W-:Y:S01]  /*5320*/  IADD3 R10, R10, 0x1c00, RZ ;  /* 0x00001c000a0a7810 */ /* 0x002fe20007ffe0ff */
[C---:B------:R-:W-:Y:S02]  /*5330*/  FFMA R67, R113.reuse, R69, R100 ;  /* 0x0000004571437223 */ /* 0x040fe40000000064 */
[-C--:B------:R-:W-:Y:S02]  /*5340*/  FFMA R111, R113, R93.reuse, R112 ;  /* 0x0000005d716f7223 */ /* 0x080fe40000000070 */
[----:B------:R-:W-:-:S02]  /*5350*/  FFMA R159, R161, R93, R182 ;  /* 0x0000005da19f7223 */ /* 0x000fc400000000b6 */
[----:B------:R-:W-:Y:S02]  /*5360*/  FFMA R191, R193, R93, R214 ;  /* 0x0000005dc1bf7223 */ /* 0x000fe400000000d6 */
[-C--:B------:R-:W-:Y:S02]  /*5370*/  FFMA R65, R65, R97.reuse, R66 ;  /* 0x0000006141417223 */ /* 0x080fe40000000042 */
[-C--:B------:R-:W-:Y:S02]  /*5380*/  FFMA R113, R113, R97.reuse, R114 ;  /* 0x0000006171717223 */ /* 0x080fe40000000072 */
[-C--:B------:R-:W-:Y:S02]  /*5390*/  FFMA R161, R161, R97.reuse, R184 ;  /* 0x00000061a1a17223 */ /* 0x080fe400000000b8 */
[----:B------:R-:W-:Y:S02]  /*53a0*/  FFMA R193, R193, R97, R216 ;  /* 0x00000061c1c17223 */ /* 0x000fe400000000d8 */
[----:B------:R-:W-:-:S02]  /*53b0*/  FFMA R69, R48, R69, R68 ;  /* 0x0000004530457223 */ /* 0x000fc40000000044 */
[C---:B------:R-:W-:Y:S02]  /*53c0*/  FFMA R73, R48.reuse, R73, R72 ;  /* 0x0000004930497223 */ /* 0x040fe40000000048 */
[C---:B------:R-:W-:Y:S02]  /*53d0*/  FFMA R93, R48.reuse, R93, R92 ;  /* 0x0000005d305d7223 */ /* 0x040fe4000000005c */
[----:B------:R-:W-:Y:S02]  /*53e0*/  FFMA R97, R48, R97, R96 ;  /* 0x0000006130617223 */ /* 0x000fe40000000060 */
[C---:B------:R-:W-:Y:S02]  /*53f0*/  FFMA R236, R234.reuse, R94, R47 ;  /* 0x0000005eeaec7223 */ /* 0x040fe4000000002f */
[----:B------:R-:W-:Y:S02]  /*5400*/  FFMA R234, R234, R98, R49 ;  /* 0x00000062eaea7223 */ /* 0x000fe40000000031 */
[----:B------:R-:W-:-:S02]  /*5410*/  FFMA R101, R40, R74, R101 ;  /* 0x0000004a28657223 */ /* 0x000fc40000000065 */
[----:B------:R-:W-:Y:S02]  /*5420*/  FFMA R103, R40, R78, R103 ;  /* 0x0000004e28677223 */ /* 0x000fe40000000067 */
        /* <DEDUP_REMOVED lines=66> */
[----:B------:R-:W-:Y:S02]  /*5850*/  FFMA R98, R45, R98, R97 ;  /* 0x000000622d627223 */ /* 0x000fe40000000061 */
[C---:B0-----:R-:W-:Y:S02]  /*5860*/  FFMA R246, R35.reuse, R71, R246 ;  /* 0x0000004723f67223 */ /* 0x041fe400000000f6 */
        /* <DEDUP_REMOVED lines=27> */
[C---:B--2---:R-:W-:Y:S02]  /*5a20*/  FFMA R203, R189.reuse, R71, R64 ;  /* 0x00000047bdcb7223 */ /* 0x044fe40000000040 */
        /* <DEDUP_REMOVED lines=13> */
[C---:B---3--:R-:W-:Y:S02]  /*5b00*/  FFMA R171, R157.reuse, R71, R112 ;  /* 0x000000479dab7223 */ /* 0x048fe40000000070 */
        /* <DEDUP_REMOVED lines=27> */
[C---:B----4-:R-:W-:Y:S02]  /*5cc0*/  FFMA R107, R85.reuse, R71, R176 ;  /* 0x00000047556b7223 */ /* 0x050fe400000000b0 */
[C---:B------:R-:W-:Y:S02]  /*5cd0*/  FFMA R105, R85.reuse, R75, R12 ;  /* 0x0000004b55697223 */ /* 0x040fe4000000000c */
[C---:B------:R-:W-:Y:S02]  /*5ce0*/  FFMA R103, R85.reuse, R79, R178 ;  /* 0x0000004f55677223 */ /* 0x040fe400000000b2 */
[C---:B------:R-:W-:Y:S02]  /*5cf0*/  FFMA R101, R85.reuse, R83, R14 ;  /* 0x0000005355657223 */ /* 0x040fe4000000000e */
[C---:B------:R-:W-:Y:S02]  /*5d00*/  FFMA R97, R85.reuse, R87, R180 ;  /* 0x0000005755617223 */ /* 0x040fe400000000b4 */
[----:B------:R-:W-:-:S02]  /*5d10*/  FFMA R93, R85, R91, R16 ;  /* 0x0000005b555d7223 */ /* 0x000fc40000000010 */
[----:B------:R-:W-:Y:S02]  /*5d20*/  FFMA R89, R85, R95, R182 ;  /* 0x0000005f55597223 */ /* 0x000fe400000000b6 */
[C---:B-----5:R-:W-:Y:S02]  /*5d30*/  FFMA R81, R29.reuse, R71, R184 ;  /* 0x000000471d517223 */ /* 0x060fe400000000b8 */
[C---:B------:R-:W-:Y:S02]  /*5d40*/  FFMA R77, R29.reuse, R75, R20 ;  /* 0x0000004b1d4d7223 */ /* 0x040fe40000000014 */
        /* <DEDUP_REMOVED lines=18> */
[C---:B------:R-:W-:Y:S02]  /*5e70*/  FFMA R220, R37.reuse, R95, R220 ;  /* 0x0000005f25dc7223 */ /* 0x040fe400000000dc */
        /* <DEDUP_REMOVED lines=20> */
[----:B------:R-:W-:Y:S01]  /*5fc0*/  FFMA R99, R36, R99, R98 ;  /* 0x0000006324637223 */ /* 0x000fe20000000062 */
[----:B------:R-:W-:Y:S01]  /*5fd0*/  @!P0 CALL.REL.NOINC `(.L_x_0) ;  /* 0x0000001000008944 */ /* 0x000fe20003c00000 */
[----:B------:R-:W-:Y:S05]  /*5fe0*/  BRA `(.L_x_1) ;  /* 0xffffb6a000007947 */ /* 0x000fea000383ffff */
.L_x_0:
[----:B------:R-:W-:Y:S01]  /*5ff0*/  @P1 CALL.REL.NOINC `(.L_x_2) ;  /* 0x0000001000001944 */ /* 0x000fe20003c00000 */
[----:B------:R-:W-:Y:S05]  /*6000*/  BRA `(.L_x_3) ;  /* 0xffffa78000007947 */ /* 0x000fea000383ffff */
.L_x_2:
[----:B------:R-:W-:Y:S01]  /*6010*/  IMAD R7, R4, 0x6200, R7 ;  /* 0x0000620004077824 */ /* 0x000fe200078e0207 */
[----:B------:R-:W-:Y:S02]  /*6020*/  FMNMX R5, RZ, R246, !PT ;  /* 0x000000f6ff057209 */ /* 0x000fe40007800000 */
[----:B------:R-:W-:Y:S01]  /*6030*/  FMNMX R251, RZ, R251, !PT ;  /* 0x000000fbfffb7209 */ /* 0x000fe20007800000 */
[----:B------:R-:W-:Y:S01]  /*6040*/  IMAD R7, R2, 0x31000, R7 ;  /* 0x0003100002077824 */ /* 0x000fe200078e0207 */
[----:B------:R-:W-:Y:S02]  /*6050*/  FMNMX R235, RZ, R235, !PT ;  /* 0x000000ebffeb7209 */ /* 0x000fe40007800000 */
[----:B------:R-:W-:Y:S01]  /*6060*/  FMNMX R219, RZ, R219, !PT ;  /* 0x000000dbffdb7209 */ /* 0x000fe20007800000 */
[----:B------:R-:W-:Y:S01]  /*6070*/  IMAD R2, R8, 0xe0, R7 ;  /* 0x000000e008027824 */ /* 0x000fe200078e0207 */
[----:B------:R-:W-:-:S02]  /*6080*/  FMNMX R7, RZ, R232, !PT ;  /* 0x000000e8ff077209 */ /* 0x000fc40007800000 */
[----:B------:R-:W-:Y:S01]  /*6090*/  FMNMX R203, RZ, R203, !PT ;  /* 0x000000cbffcb7209 */ /* 0x000fe20007800000 */
[----:B------:R-:W-:Y:S01]  /*60a0*/  IMAD.WIDE R2, R2, R9, c[0x0][0x170] ;  /* 0x00005c0002027625 */ /* 0x000fe200078e0209 */
[----:B------:R-:W-:Y:S02]  /*60b0*/  FMNMX R9, RZ, R250, !PT ;  /* 0x000000faff097209 */ /* 0x000fe40007800000 */
[----:B------:R-:W-:Y:S02]  /*60c0*/  FMNMX R187, RZ, R187, !PT ;  /* 0x000000bbffbb7209 */ /* 0x000fe40007800000 */
[----:B------:R0:W-:Y:S01]  /*60d0*/  STG.E [R2.64], R5 ;  /* 0x0000000502007986 */ /* 0x0001e2000c101904 */
[----:B------:R-:W-:Y:S02]  /*60e0*/  FMNMX R171, RZ, R171, !PT ;  /* 0x000000abffab7209 */ /* 0x000fe40007800000 */
[----:B------:R-:W-:Y:S01]  /*60f0*/  FMNMX R155, RZ, R155, !PT ;  /* 0x0000009bff9b7209 */ /* 0x000fe20007800000 */
[----:B------:R1:W-:Y:S01]  /*6100*/  STG.E [R2.64+0x38], R7 ;  /* 0x0000380702007986 */ /* 0x0003e2000c101904 */
[----:B------:R-:W-:-:S02]  /*6110*/  FMNMX R139, RZ, R139, !PT ;  /* 0x0000008bff8b7209 */ /* 0x000fc40007800000 */
[----:B------:R-:W-:Y:S01]  /*6120*/  FMNMX R123, RZ, R123, !PT ;  /* 0x0000007bff7b7209 */ /* 0x000fe20007800000 */
[----:B------:R2:W-:Y:S01]  /*6130*/  STG.E [R2.64+0xe0], R9 ;  /* 0x0000e00902007986 */ /* 0x0005e2000c101904 */
[----:B------:R-:W-:Y:S02]  /*6140*/  FMNMX R107, RZ, R107, !PT ;  /* 0x0000006bff6b7209 */ /* 0x000fe40007800000 */
[----:B------:R-:W-:Y:S01]  /*6150*/  FMNMX R81, RZ, R81, !PT ;  /* 0x00000051ff517209 */ /* 0x000fe20007800000 */
[----:B------:R-:W-:Y:S01]  /*6160*/  STG.E [R2.64+0x70], R251 ;  /* 0x000070fb02007986 */ /* 0x000fe2000c101904 */
[----:B0-----:R-:W-:Y:S02]  /*6170*/  FMNMX R5, RZ, R230, !PT ;  /* 0x000000e6ff057209 */ /* 0x001fe40007800000 */
[----:B------:R-:W-:Y:S01]  /*6180*/  FMNMX R27, RZ, R27, !PT ;  /* 0x0000001bff1b7209 */ /* 0x000fe20007800000 */
[----:B------:R-:W-:Y:S01]  /*6190*/  STG.E [R2.64+0xa8], R235 ;  /* 0x0000a8eb02007986 */ /* 0x000fe2000c101904 */
[----:B-1----:R-:W-:-:S02]  /*61a0*/  FMNMX R7, RZ, R248, !PT ;  /* 0x000000f8ff077209 */ /* 0x002fc40007800000 */
[----:B------:R-:W-:Y:S01]  /*61b0*/  FMNMX R71, RZ, R71, !PT ;  /* 0x00000047ff477209 */ /* 0x000fe20007800000 */
[----:B------:R0:W-:Y:S01]  /*61c0*/  STG.E [R2.64+0x3138], R5 ;  /* 0x0031380502007986 */ /* 0x0001e2000c101904 */
[----:B--2---:R-:W-:Y:S02]  /*61d0*/  FMNMX R9, RZ, R216, !PT ;  /* 0x000000d8ff097209 */ /* 0x004fe40007800000 */
[----:B------:R-:W-:Y:S01]  /*61e0*/  FMNMX R11, RZ, R11, !PT ;  /* 0x0000000bff0b7209 */ /* 0x000fe20007800000 */
[----:B------:R1:W-:Y:S01]  /*61f0*/  STG.E [R2.64+0x31e0], R7 ;  /* 0x0031e00702007986 */ /* 0x0003e2000c101904 */
[----:B------:R-:W-:Y:S02]  /*6200*/  FMNMX R249, RZ, R249, !PT ;  /* 0x000000f9fff97209 */ /* 0x000fe40007800000 */
[----:B------:R-:W-:Y:S01]  /*6210*/  FMNMX R233, RZ, R233, !PT ;  /* 0x000000e9ffe97209 */ /* 0x000fe20007800000 */
[----:B------:R2:W-:Y:S01]  /*6220*/  STG.E [R2.64+0x62e0], R9 ;  /* 0x0062e00902007986 */ /* 0x0005e2000c101904 */
[----:B------:R-:W-:-:S02]  /*6230*/  FMNMX R217, RZ, R217, !PT ;  /* 0x000000d9ffd97209 */ /* 0x000fc40007800000 */
[----:B------:R-:W-:Y:S01]  /*6240*/  FMNMX R201, RZ, R201, !PT ;  /* 0x000000c9ffc97209 */ /* 0x000fe20007800000 */
[----:B------:R-:W-:Y:S01]  /*6250*/  STG.E [R2.64+0x118], R219 ;  /* 0x000118db02007986 */ /* 0x000fe2000c101904 */
[----:B0-----:R-:W-:Y:S02]  /*6260*/  FMNMX R5, RZ, R244, !PT ;  /* 0x000000f4ff057209 */ /* 0x001fe40007800000 */
[----:B------:R-:W-:Y:S01]  /*6270*/  FMNMX R185, RZ, R185, !PT ;  /* 0x000000b9ffb97209 */ /* 0x000fe20007800000 */
[----:B------:R-:W-:Y:S01]  /*6280*/  STG.E [R2.64+0x150], R203 ;  /* 0x000150cb02007986 */ /* 0x000fe2000c101904 */
[----:B-1----:R-:W-:Y:S02]  /*6290*/  FMNMX R7, RZ, R228, !PT ;  /* 0x000000e4ff077209 */ /* 0x002fe40007800000 */
[----:B------:R-:W-:Y:S01]  /*62a0*/  FMNMX R169, RZ, R169, !PT ;  /* 0x000000a9ffa97209 */ /* 0x000fe20007800000 */
[----:B------:R0:W-:Y:S01]  /*62b0*/  STG.E [R2.64+0x6200], R5 ;  /* 0x0062000502007986 */ /* 0x0001e2000c101904 */
[----:B--2---:R-:W-:-:S02]  /*62c0*/  FMNMX R9, RZ, R214, !PT ;  /* 0x000000d6ff097209 */ /* 0x004fc40007800000 */
[----:B------:R-:W-:Y:S01]  /*62d0*/  FMNMX R153, RZ, R153, !PT ;  /* 0x00000099ff997209 */ /* 0x000fe20007800000 */
[----:B------:R1:W-:Y:S01]  /*62e0*/  STG.E [R2.64+0x6238], R7 ;  /* 0x0062380702007986 */ /* 0x0003e2000c101904 */
[----:B------:R-:W-:Y:S02]  /*62f0*/  FMNMX R137, RZ, R137, !PT ;  /* 0x00000089ff897209 */ /* 0x000fe40007800000 */
[----:B------:R-:W-:Y:S01]  /*6300*/  FMNMX R121, RZ, R121, !PT ;  /* 0x00000079ff797209 */ /* 0x000fe20007800000 */
[----:B------:R2:W-:Y:S01]  /*6310*/  STG.E [R2.64+0x93e0], R9 ;  /* 0x0093e00902007986 */ /* 0x0005e2000c101904 */
[----:B------:R-:W-:Y:S02]  /*6320*/  FMNMX R105, RZ, R105, !PT ;  /* 0x00000069ff697209 */ /* 0x000fe40007800000 */
[----:B------:R-:W-:Y:S01]  /*6330*/  FMNMX R77, RZ, R77, !PT ;  /* 0x0000004dff4d7209 */ /* 0x000fe20007800000 */
[----:B------:R-:W-:Y:S01]  /*6340*/  STG.E [R2.64+0x188], R187 ;  /* 0x000188bb02007986 */ /* 0x000fe2000c101904 */
[----:B0-----:R-:W-:-:S02]  /*6350*/  FMNMX R5, RZ, R242, !PT ;  /* 0x000000f2ff057209 */ /* 0x001fc40007800000 */
[----:B------:R-:W-:Y:S01]  /*6360*/  FMNMX R25, RZ, R25, !PT ;  /* 0x00000019ff197209 */ /* 0x000fe20007800000 */
[----:B------:R-:W-:Y:S01]  /*6370*/  STG.E [R2.64+0x1c0], R171 ;  /* 0x0001c0ab02007986 */ /* 0x000fe2000c101904 */
[----:B-1----:R-:W-:Y:S02]  /*6380*/  FMNMX R7, RZ, R226, !PT ;  /* 0x000000e2ff077209 */ /* 0x002fe40007800000 */
[----:B------:R-:W-:Y:S01]  /*6390*/  FMNMX R75, RZ, R75, !PT ;  /* 0x0000004bff4b7209 */ /* 0x000fe20007800000 */
[----:B------:R0:W-:Y:S01]  /*63a0*/  STG.E [R2.64+0x9300], R5 ;  /* 0x0093000502007986 */ /* 0x0001e2000c101904 */
[----:B--2---:R-:W-:Y:S02]  /*63b0*/  FMNMX R9, RZ, R212, !PT ;  /* 0x000000d4ff097209 */ /* 0x004fe40007800000 */
        /* <DEDUP_REMOVED lines=34> */
[----:B------:R-:W-:Y:S01]  /*65e0*/  STG.E [R2.64+0x126e0], R9 ;  /* 0x0126e00902007986 */ /* 0x000fe2000c101904 */
        /* <DEDUP_REMOVED lines=15> */
[----:B------:R-:W-:Y:S02]  /*66e0*/  FMNMX R83, RZ, R83, !PT ;  /* 0x00000053ff537209 */ /* 0x000fe40007800000 */
[----:B------:R-:W-:Y:S01]  /*66f0*/  FMNMX R243, RZ, R243, !PT ;  /* 0x000000f3fff37209 */ /* 0x000fe20007800000 */
[----:B------:R-:W-:Y:S01]  /*6700*/  STG.E [R2.64+0x3100], R11 ;  /* 0x0031000b02007986 */ /* 0x000fe2000c101904 */
[----:B------:R-:W-:Y:S02]  /*6710*/  FMNMX R227, RZ, R227, !PT ;  /* 0x000000e3ffe37209 */ /* 0x000fe40007800000 */
[----:B------:R-:W-:Y:S01]  /*6720*/  FMNMX R211, RZ, R211, !PT ;  /* 0x000000d3ffd37209 */ /* 0x000fe20007800000 */
[----:B------:R-:W-:Y:S01]  /*6730*/  STG.E [R2.64+0x3170], R249 ;  /* 0x003170f902007986 */ /* 0x000fe2000c101904 */
        /* <DEDUP_REMOVED lines=54> */
[----:B0-----:R-:W-:-:S02]  /*6aa0*/  FMNMX R5, RZ, R234, !PT ;  /* 0x000000eaff057209 */ /* 0x001fc40007800000 */
[----:B-1----:R-:W-:Y:S01]  /*6ab0*/  FMNMX R7, RZ, R218, !PT ;  /* 0x000000daff077209 */ /* 0x002fe20007800000 */
        /* <DEDUP_REMOVED lines=21> */
[----:B------:R-:W-:Y:S04]  /*6c10*/  STG.E [R2.64+0x9370], R245 ;  /* 0x009370f502007986 */ /* 0x000fe8000c101904 */
        /* <DEDUP_REMOVED lines=66> */
[----:B------:R-:W-:Y:S01]  /*7040*/  STG.E [R2.64+0x15a48], R99 ;  /* 0x015a486302007986 */ /* 0x000fe2000c101904 */
[----:B------:R-:W-:Y:S05]  /*7050*/  EXIT ;  /* 0x000000000000794d */ /* 0x000fea0003800000 */
.L_x_4:
[----:B------:R-:W-:-:S00]  /*7060*/  BRA `(.L_x_4) ;  /* 0xfffffff000007947 */ /* 0x000fc0000383ffff */
[----:B------:R-:W-:-:S00]  /*7070*/  NOP ;  /* 0x0000000000007918 */ /* 0x000fc00000000000 */
        /* <DEDUP_REMOVED lines=8> */
.L_x_5:


//--------------------- .nv.shared.candidate2     --------------------------
	.section	.nv.shared.candidate2,"aw",@nobits
	.align	4
.nv.shared.candidate2:
	.zero		36864
